//
// Generated by NVIDIA NVVM Compiler
//
// Compiler Build ID: CL-36424714
// Cuda compilation tools, release 13.0, V13.0.88
// Based on NVVM 20.0.0
//

.version 9.0
.target sm_100
.address_size 64

	// .globl	_Z5mergePiii
// _ZZ5mergePiiiE4C_sh has been demoted
// _ZZ18merge_by_partitionPiS_S_iiiE9A_bloc_sh has been demoted
// _ZZ18merge_by_partitionPiS_S_iiiE9B_bloc_sh has been demoted

.visible .entry _Z5mergePiii(
	.param .u64 .ptr .align 1 _Z5mergePiii_param_0,
	.param .u32 _Z5mergePiii_param_1,
	.param .u32 _Z5mergePiii_param_2
)
{
	.reg .pred 	%p<17>;
	.reg .b32 	%r<66>;
	.reg .b64 	%rd<5>;
	// demoted variable
	.shared .align 4 .b8 _ZZ5mergePiiiE4C_sh[4096];
	ld.param.u64 	%rd2, [_Z5mergePiii_param_0];
	ld.param.u32 	%r21, [_Z5mergePiii_param_1];
	ld.param.u32 	%r22, [_Z5mergePiii_param_2];
	mov.u32 	%r1, %tid.x;
	setp.ge.s32 	%p1, %r1, %r22;
	@%p1 bra 	$L__BB0_10;
	div.u32 	%r23, %r1, %r21;
	mul.lo.s32 	%r24, %r23, %r21;
	sub.s32 	%r25, %r1, %r24;
	cvta.to.global.u64 	%rd3, %rd2;
	mov.u32 	%r26, %ntid.x;
	div.u32 	%r27, %r26, %r21;
	mov.u32 	%r28, %ctaid.x;
	mad.lo.s32 	%r29, %r27, %r28, %r23;
	mad.lo.s32 	%r30, %r29, %r21, %r25;
	mul.wide.s32 	%rd4, %r30, 4;
	add.s64 	%rd1, %rd3, %rd4;
	ld.global.u32 	%r31, [%rd1];
	shl.b32 	%r32, %r1, 2;
	mov.u32 	%r33, _ZZ5mergePiiiE4C_sh;
	add.s32 	%r34, %r33, %r32;
	st.shared.u32 	[%r34], %r31;
	bar.sync 	0;
	shr.u32 	%r35, %r21, 31;
	add.s32 	%r36, %r21, %r35;
	shr.s32 	%r2, %r36, 1;
	setp.gt.s32 	%p2, %r25, %r2;
	sub.s32 	%r37, %r25, %r2;
	selp.b32 	%r62, %r37, 0, %p2;
	min.s32 	%r63, %r25, %r2;
	shr.s32 	%r38, %r24, 31;
	shr.u32 	%r39, %r38, 22;
	add.s32 	%r40, %r24, %r39;
	and.b32  	%r41, %r40, -1024;
	sub.s32 	%r5, %r24, %r41;
	add.s32 	%r42, %r24, %r2;
	shr.s32 	%r43, %r42, 31;
	shr.u32 	%r44, %r43, 22;
	add.s32 	%r45, %r42, %r44;
	and.b32  	%r46, %r45, -1024;
	sub.s32 	%r6, %r42, %r46;
	mov.u32 	%r64, %r62;
$L__BB0_2:
	sub.s32 	%r47, %r63, %r64;
	shr.u32 	%r48, %r47, 31;
	add.s32 	%r49, %r47, %r48;
	shr.s32 	%r50, %r49, 1;
	add.s32 	%r10, %r50, %r62;
	sub.s32 	%r11, %r63, %r50;
	setp.lt.s32 	%p3, %r11, 0;
	setp.gt.s32 	%p4, %r10, %r2;
	or.pred  	%p5, %p3, %p4;
	@%p5 bra 	$L__BB0_15;
	setp.eq.s32 	%p6, %r11, %r2;
	setp.eq.s32 	%p7, %r10, 0;
	or.pred  	%p8, %p6, %p7;
	add.s32 	%r53, %r11, %r5;
	shl.b32 	%r54, %r53, 2;
	add.s32 	%r12, %r33, %r54;
	add.s32 	%r56, %r6, %r10;
	shl.b32 	%r57, %r56, 2;
	add.s32 	%r13, %r33, %r57;
	@%p8 bra 	$L__BB0_5;
	ld.shared.u32 	%r58, [%r12];
	ld.shared.u32 	%r59, [%r13+-4];
	setp.le.s32 	%p9, %r58, %r59;
	@%p9 bra 	$L__BB0_15;
$L__BB0_5:
	setp.eq.s32 	%p10, %r10, %r2;
	setp.eq.s32 	%p11, %r11, 0;
	or.pred  	%p12, %p10, %p11;
	@%p12 bra 	$L__BB0_7;
	ld.shared.u32 	%r60, [%r12+-4];
	ld.shared.u32 	%r61, [%r13];
	setp.gt.s32 	%p13, %r60, %r61;
	@%p13 bra 	$L__BB0_14;
$L__BB0_7:
	setp.lt.s32 	%p14, %r11, %r2;
	@%p14 bra 	$L__BB0_11;
	ld.shared.u32 	%r65, [%r13];
$L__BB0_9:
	st.global.u32 	[%rd1], %r65;
$L__BB0_10:
	ret;
$L__BB0_11:
	setp.eq.s32 	%p15, %r10, %r2;
	ld.shared.u32 	%r15, [%r12];
	@%p15 bra 	$L__BB0_13;
	ld.shared.u32 	%r65, [%r13];
	setp.gt.s32 	%p16, %r15, %r65;
	@%p16 bra 	$L__BB0_9;
$L__BB0_13:
	st.global.u32 	[%rd1], %r15;
	bra.uni 	$L__BB0_10;
$L__BB0_14:
	add.s32 	%r63, %r11, -1;
	add.s32 	%r62, %r10, 1;
	bra.uni 	$L__BB0_2;
$L__BB0_15:
	add.s32 	%r64, %r11, 1;
	bra.uni 	$L__BB0_2;

}
	// .globl	_Z9partitionPiS_S_iii
.visible .entry _Z9partitionPiS_S_iii(
	.param .u64 .ptr .align 1 _Z9partitionPiS_S_iii_param_0,
	.param .u64 .ptr .align 1 _Z9partitionPiS_S_iii_param_1,
	.param .u64 .ptr .align 1 _Z9partitionPiS_S_iii_param_2,
	.param .u32 _Z9partitionPiS_S_iii_param_3,
	.param .u32 _Z9partitionPiS_S_iii_param_4,
	.param .u32 _Z9partitionPiS_S_iii_param_5
)
{
	.reg .pred 	%p<11>;
	.reg .b32 	%r<42>;
	.reg .b64 	%rd<19>;

	ld.param.u64 	%rd6, [_Z9partitionPiS_S_iii_param_0];
	ld.param.u64 	%rd4, [_Z9partitionPiS_S_iii_param_1];
	ld.param.u64 	%rd5, [_Z9partitionPiS_S_iii_param_2];
	ld.param.u32 	%r15, [_Z9partitionPiS_S_iii_param_4];
	ld.param.u32 	%r16, [_Z9partitionPiS_S_iii_param_5];
	cvta.to.global.u64 	%rd1, %rd6;
	mov.u32 	%r1, %ctaid.x;
	div.u32 	%r17, %r1, %r16;
	mul.lo.s32 	%r18, %r17, %r16;
	sub.s32 	%r19, %r1, %r18;
	shl.b32 	%r20, %r19, 10;
	shr.u32 	%r21, %r15, 31;
	add.s32 	%r22, %r15, %r21;
	shr.s32 	%r2, %r22, 1;
	setp.gt.s32 	%p1, %r20, %r2;
	sub.s32 	%r23, %r20, %r2;
	selp.b32 	%r39, %r23, 0, %p1;
	min.s32 	%r40, %r20, %r2;
	mul.lo.s32 	%r24, %r17, %r15;
	add.s32 	%r5, %r24, %r2;
	add.s32 	%r6, %r5, -1;
	cvt.s64.s32 	%rd2, %r24;
	mov.u32 	%r41, %r39;
$L__BB1_1:
	sub.s32 	%r25, %r40, %r41;
	shr.u32 	%r26, %r25, 31;
	add.s32 	%r27, %r25, %r26;
	shr.s32 	%r28, %r27, 1;
	add.s32 	%r10, %r28, %r39;
	sub.s32 	%r11, %r40, %r28;
	setp.gt.s32 	%p2, %r10, %r2;
	@%p2 bra 	$L__BB1_8;
	setp.eq.s32 	%p3, %r11, %r2;
	setp.eq.s32 	%p4, %r10, 0;
	or.pred  	%p5, %p3, %p4;
	add.s32 	%r29, %r6, %r10;
	mul.wide.s32 	%rd7, %r29, 4;
	add.s64 	%rd3, %rd1, %rd7;
	@%p5 bra 	$L__BB1_4;
	cvt.u32.u64 	%r30, %rd2;
	add.s32 	%r31, %r11, %r30;
	mul.wide.s32 	%rd8, %r31, 4;
	add.s64 	%rd9, %rd1, %rd8;
	ld.global.u32 	%r32, [%rd9];
	ld.global.u32 	%r33, [%rd3];
	setp.le.s32 	%p6, %r32, %r33;
	@%p6 bra 	$L__BB1_8;
$L__BB1_4:
	setp.eq.s32 	%p7, %r10, %r2;
	setp.eq.s32 	%p8, %r11, 0;
	or.pred  	%p9, %p7, %p8;
	@%p9 bra 	$L__BB1_6;
	cvt.s64.s32 	%rd10, %r11;
	add.s64 	%rd11, %rd10, %rd2;
	shl.b64 	%rd12, %rd11, 2;
	add.s64 	%rd13, %rd1, %rd12;
	ld.global.u32 	%r34, [%rd13+-4];
	ld.global.u32 	%r35, [%rd3+4];
	setp.gt.s32 	%p10, %r34, %r35;
	@%p10 bra 	$L__BB1_7;
$L__BB1_6:
	cvt.u32.u64 	%r36, %rd2;
	cvta.to.global.u64 	%rd14, %rd4;
	cvta.to.global.u64 	%rd15, %rd5;
	add.s32 	%r37, %r10, %r36;
	mul.wide.u32 	%rd16, %r1, 4;
	add.s64 	%rd17, %rd14, %rd16;
	st.global.u32 	[%rd17], %r37;
	add.s32 	%r38, %r11, %r5;
	add.s64 	%rd18, %rd15, %rd16;
	st.global.u32 	[%rd18], %r38;
	ret;
$L__BB1_7:
	add.s32 	%r40, %r11, -1;
	add.s32 	%r39, %r10, 1;
	bra.uni 	$L__BB1_1;
$L__BB1_8:
	add.s32 	%r41, %r11, 1;
	bra.uni 	$L__BB1_1;

}
	// .globl	_Z18merge_by_partitionPiS_S_iii
.visible .entry _Z18merge_by_partitionPiS_S_iii(
	.param .u64 .ptr .align 1 _Z18merge_by_partitionPiS_S_iii_param_0,
	.param .u64 .ptr .align 1 _Z18merge_by_partitionPiS_S_iii_param_1,
	.param .u64 .ptr .align 1 _Z18merge_by_partitionPiS_S_iii_param_2,
	.param .u32 _Z18merge_by_partitionPiS_S_iii_param_3,
	.param .u32 _Z18merge_by_partitionPiS_S_iii_param_4,
	.param .u32 _Z18merge_by_partitionPiS_S_iii_param_5
)
{
	.reg .pred 	%p<29>;
	.reg .b32 	%r<143>;
	.reg .b64 	%rd<24>;
	// demoted variable
	.shared .align 4 .b8 _ZZ18merge_by_partitionPiS_S_iiiE9A_bloc_sh[4096];
	// demoted variable
	.shared .align 4 .b8 _ZZ18merge_by_partitionPiS_S_iiiE9B_bloc_sh[4096];
	ld.param.u64 	%rd6, [_Z18merge_by_partitionPiS_S_iii_param_0];
	ld.param.u64 	%rd7, [_Z18merge_by_partitionPiS_S_iii_param_1];
	ld.param.u64 	%rd8, [_Z18merge_by_partitionPiS_S_iii_param_2];
	ld.param.u32 	%r74, [_Z18merge_by_partitionPiS_S_iii_param_3];
	ld.param.u32 	%r75, [_Z18merge_by_partitionPiS_S_iii_param_5];
	cvta.to.global.u64 	%rd1, %rd6;
	cvta.to.global.u64 	%rd9, %rd8;
	cvta.to.global.u64 	%rd10, %rd7;
	mov.u32 	%r1, %ctaid.x;
	mul.wide.u32 	%rd11, %r1, 4;
	add.s64 	%rd2, %rd10, %rd11;
	ld.global.u32 	%r2, [%rd2];
	add.s64 	%rd3, %rd9, %rd11;
	ld.global.u32 	%r3, [%rd3];
	add.s32 	%r4, %r75, -1;
	setp.ge.u32 	%p1, %r1, %r4;
	@%p1 bra 	$L__BB2_2;
	ld.global.u32 	%r122, [%rd2+4];
	ld.global.u32 	%r123, [%rd3+4];
	bra.uni 	$L__BB2_3;
$L__BB2_2:
	shl.b32 	%r76, %r75, 10;
	shr.u32 	%r77, %r74, 31;
	add.s32 	%r78, %r74, %r77;
	shr.s32 	%r79, %r78, 1;
	not.b32 	%r80, %r79;
	add.s32 	%r122, %r80, %r76;
	mad.lo.s32 	%r123, %r75, 1023, %r4;
$L__BB2_3:
	sub.s32 	%r81, %r122, %r2;
	abs.s32 	%r11, %r81;
	sub.s32 	%r82, %r123, %r3;
	abs.s32 	%r12, %r82;
	setp.lt.s32 	%p2, %r11, 1;
	@%p2 bra 	$L__BB2_10;
	and.b32  	%r13, %r11, 3;
	setp.lt.u32 	%p3, %r11, 4;
	mov.b32 	%r124, 0;
	@%p3 bra 	$L__BB2_7;
	and.b32  	%r124, %r11, 2147483644;
	neg.s32 	%r130, %r124;
	mov.u32 	%r85, _ZZ18merge_by_partitionPiS_S_iiiE9A_bloc_sh;
	add.s32 	%r128, %r85, 8;
	add.s64 	%rd4, %rd1, 8;
	mov.u32 	%r129, %r2;
$L__BB2_6:
	mul.wide.s32 	%rd12, %r129, 4;
	add.s64 	%rd13, %rd4, %rd12;
	ld.global.u32 	%r86, [%rd13+-8];
	st.shared.u32 	[%r128+-8], %r86;
	ld.global.u32 	%r87, [%rd13+-4];
	st.shared.u32 	[%r128+-4], %r87;
	ld.global.u32 	%r88, [%rd13];
	st.shared.u32 	[%r128], %r88;
	ld.global.u32 	%r89, [%rd13+4];
	st.shared.u32 	[%r128+4], %r89;
	add.s32 	%r130, %r130, 4;
	add.s32 	%r129, %r129, 4;
	add.s32 	%r128, %r128, 16;
	setp.eq.s32 	%p4, %r130, 0;
	@%p4 bra 	$L__BB2_7;
	bra.uni 	$L__BB2_6;
$L__BB2_7:
	setp.eq.s32 	%p5, %r13, 0;
	@%p5 bra 	$L__BB2_10;
	shl.b32 	%r90, %r124, 2;
	mov.u32 	%r91, _ZZ18merge_by_partitionPiS_S_iiiE9A_bloc_sh;
	add.s32 	%r127, %r91, %r90;
	add.s32 	%r126, %r124, %r2;
	neg.s32 	%r125, %r13;
$L__BB2_9:
	.pragma "nounroll";
	mul.wide.s32 	%rd14, %r126, 4;
	add.s64 	%rd15, %rd1, %rd14;
	ld.global.u32 	%r92, [%rd15];
	st.shared.u32 	[%r127], %r92;
	add.s32 	%r127, %r127, 4;
	add.s32 	%r126, %r126, 1;
	add.s32 	%r125, %r125, 1;
	setp.ne.s32 	%p6, %r125, 0;
	@%p6 bra 	$L__BB2_9;
$L__BB2_10:
	setp.lt.s32 	%p7, %r12, 1;
	@%p7 bra 	$L__BB2_17;
	and.b32  	%r26, %r12, 3;
	setp.lt.u32 	%p8, %r12, 4;
	mov.b32 	%r134, 0;
	@%p8 bra 	$L__BB2_14;
	and.b32  	%r134, %r12, 2147483644;
	neg.s32 	%r133, %r134;
	mov.u32 	%r95, _ZZ18merge_by_partitionPiS_S_iiiE9B_bloc_sh;
	add.s32 	%r131, %r95, 8;
	add.s64 	%rd5, %rd1, 8;
	mov.u32 	%r132, %r3;
$L__BB2_13:
	mul.wide.s32 	%rd16, %r132, 4;
	add.s64 	%rd17, %rd5, %rd16;
	ld.global.u32 	%r96, [%rd17+-8];
	st.shared.u32 	[%r131+-8], %r96;
	ld.global.u32 	%r97, [%rd17+-4];
	st.shared.u32 	[%r131+-4], %r97;
	ld.global.u32 	%r98, [%rd17];
	st.shared.u32 	[%r131], %r98;
	ld.global.u32 	%r99, [%rd17+4];
	st.shared.u32 	[%r131+4], %r99;
	add.s32 	%r133, %r133, 4;
	add.s32 	%r132, %r132, 4;
	add.s32 	%r131, %r131, 16;
	setp.ne.s32 	%p9, %r133, 0;
	@%p9 bra 	$L__BB2_13;
$L__BB2_14:
	setp.eq.s32 	%p10, %r26, 0;
	@%p10 bra 	$L__BB2_17;
	shl.b32 	%r100, %r134, 2;
	mov.u32 	%r101, _ZZ18merge_by_partitionPiS_S_iiiE9B_bloc_sh;
	add.s32 	%r137, %r101, %r100;
	add.s32 	%r136, %r134, %r3;
	neg.s32 	%r135, %r26;
$L__BB2_16:
	.pragma "nounroll";
	mul.wide.s32 	%rd18, %r136, 4;
	add.s64 	%rd19, %rd1, %rd18;
	ld.global.u32 	%r102, [%rd19];
	st.shared.u32 	[%r137], %r102;
	add.s32 	%r137, %r137, 4;
	add.s32 	%r136, %r136, 1;
	add.s32 	%r135, %r135, 1;
	setp.ne.s32 	%p11, %r135, 0;
	@%p11 bra 	$L__BB2_16;
$L__BB2_17:
	mov.u32 	%r51, %tid.x;
	add.s32 	%r103, %r12, %r11;
	setp.ge.s32 	%p12, %r51, %r103;
	@%p12 bra 	$L__BB2_27;
	bar.sync 	0;
	setp.gt.s32 	%p13, %r11, %r12;
	mov.u32 	%r104, _ZZ18merge_by_partitionPiS_S_iiiE9B_bloc_sh;
	mov.u32 	%r105, _ZZ18merge_by_partitionPiS_S_iiiE9A_bloc_sh;
	selp.b32 	%r52, %r105, %r104, %p13;
	selp.b32 	%r53, %r104, %r105, %p13;
	max.s32 	%r54, %r11, %r12;
	min.s32 	%r55, %r11, %r12;
	setp.gt.s32 	%p14, %r51, %r54;
	sub.s32 	%r106, %r51, %r54;
	selp.b32 	%r138, %r106, 0, %p14;
	min.s32 	%r139, %r51, %r54;
	mov.u32 	%r140, %r138;
$L__BB2_19:
	sub.s32 	%r107, %r139, %r138;
	shr.u32 	%r108, %r107, 31;
	add.s32 	%r109, %r107, %r108;
	shr.s32 	%r110, %r109, 1;
	add.s32 	%r61, %r110, %r140;
	sub.s32 	%r62, %r139, %r110;
	setp.lt.s32 	%p15, %r62, 0;
	setp.gt.s32 	%p16, %r61, %r55;
	or.pred  	%p17, %p15, %p16;
	@%p17 bra 	$L__BB2_33;
	setp.eq.s32 	%p18, %r62, %r54;
	setp.eq.s32 	%p19, %r61, 0;
	or.pred  	%p20, %p18, %p19;
	shl.b32 	%r112, %r62, 2;
	add.s32 	%r63, %r52, %r112;
	shl.b32 	%r113, %r61, 2;
	add.s32 	%r64, %r53, %r113;
	@%p20 bra 	$L__BB2_22;
	ld.shared.u32 	%r114, [%r63];
	ld.shared.u32 	%r115, [%r64+-4];
	setp.le.s32 	%p21, %r114, %r115;
	@%p21 bra 	$L__BB2_33;
$L__BB2_22:
	setp.eq.s32 	%p22, %r61, %r55;
	setp.eq.s32 	%p23, %r62, 0;
	or.pred  	%p24, %p22, %p23;
	@%p24 bra 	$L__BB2_24;
	ld.shared.u32 	%r116, [%r63+-4];
	ld.shared.u32 	%r117, [%r64];
	setp.gt.s32 	%p25, %r116, %r117;
	@%p25 bra 	$L__BB2_32;
$L__BB2_24:
	setp.lt.s32 	%p26, %r62, %r54;
	@%p26 bra 	$L__BB2_28;
	ld.shared.u32 	%r142, [%r64];
$L__BB2_26:
	shl.b32 	%r118, %r1, 10;
	or.b32  	%r119, %r118, %r51;
	mul.wide.u32 	%rd20, %r119, 4;
	add.s64 	%rd21, %rd1, %rd20;
	st.global.u32 	[%rd21], %r142;
$L__BB2_27:
	ret;
$L__BB2_28:
	setp.ne.s32 	%p27, %r61, %r55;
	@%p27 bra 	$L__BB2_30;
	ld.shared.u32 	%r141, [%r63];
	bra.uni 	$L__BB2_31;
$L__BB2_30:
	ld.shared.u32 	%r141, [%r63];
	ld.shared.u32 	%r142, [%r64];
	setp.gt.s32 	%p28, %r141, %r142;
	@%p28 bra 	$L__BB2_26;
$L__BB2_31:
	shl.b32 	%r120, %r1, 10;
	or.b32  	%r121, %r120, %r51;
	mul.wide.u32 	%rd22, %r121, 4;
	add.s64 	%rd23, %rd1, %rd22;
	st.global.u32 	[%rd23], %r141;
	bra.uni 	$L__BB2_27;
$L__BB2_32:
	add.s32 	%r139, %r62, -1;
	add.s32 	%r140, %r61, 1;
	bra.uni 	$L__BB2_19;
$L__BB2_33:
	add.s32 	%r138, %r62, 1;
	bra.uni 	$L__BB2_19;

}


// ===== COMPILED SASS (sm_100) =====

	.target	sm_100

	.elftype	@"ET_EXEC"


//--------------------- .note.nv.tkinfo           --------------------------
	.section	.note.nv.tkinfo,"",@"SHT_NOTE"
	.sectionflags	@"SHF_NOTE_NV_TKINFO"
	.tkinfo
        /*0018*/ 	.word	0x00000002
        /*0030*/ 	.string	""
        /*0030*/ 	.string	"ptxas"
        /*0030*/ 	.string	"Cuda compilation tools, release 13.0, V13.0.88"
        /*0030*/ 	.string	"Build cuda_13.0.r13.0/compiler.36424714_0"
        /*0030*/ 	.string	"-arch sm_100 -m 64 "



//--------------------- .note.nv.cuinfo           --------------------------
	.section	.note.nv.cuinfo,"",@"SHT_NOTE"
	.sectionflags	@"SHF_NOTE_NV_CUINFO"
        /*0018*/ 	.short	0x0002
        /*001a*/ 	.short	0x0064
        /*001c*/ 	.short	0x0082
	.zero		2


//--------------------- .nv.info                  --------------------------
	.section	.nv.info,"",@"SHT_CUDA_INFO"
	.align	4


	//----- nvinfo : EIATTR_REGCOUNT
	.align		4
        /*0000*/ 	.byte	0x04, 0x2f
        /*0002*/ 	.short	(.L_1 - .L_0)
	.align		4
.L_0:
        /*0004*/ 	.word	index@(_Z5mergePiii)
        /*0008*/ 	.word	0x00000010


	//----- nvinfo : EIATTR_FRAME_SIZE
	.align		4
.L_1:
        /*000c*/ 	.byte	0x04, 0x11
        /*000e*/ 	.short	(.L_3 - .L_2)
	.align		4
.L_2:
        /*0010*/ 	.word	index@(_Z5mergePiii)
        /*0014*/ 	.word	0x00000000


	//----- nvinfo : EIATTR_REGCOUNT
	.align		4
.L_3:
        /*0018*/ 	.byte	0x04, 0x2f
        /*001a*/ 	.short	(.L_5 - .L_4)
	.align		4
.L_4:
        /*001c*/ 	.word	index@(_Z9partitionPiS_S_iii)
        /*0020*/ 	.word	0x00000016


	//----- nvinfo : EIATTR_FRAME_SIZE
	.align		4
.L_5:
        /*0024*/ 	.byte	0x04, 0x11
        /*0026*/ 	.short	(.L_7 - .L_6)
	.align		4
.L_6:
        /*0028*/ 	.word	index@(_Z9partitionPiS_S_iii)
        /*002c*/ 	.word	0x00000000


	//----- nvinfo : EIATTR_REGCOUNT
	.align		4
.L_7:
        /*0030*/ 	.byte	0x04, 0x2f
        /*0032*/ 	.short	(.L_9 - .L_8)
	.align		4
.L_8:
        /*0034*/ 	.word	index@(_Z18merge_by_partitionPiS_S_iii)
        /*0038*/ 	.word	0x00000020


	//----- nvinfo : EIATTR_FRAME_SIZE
	.align		4
.L_9:
        /*003c*/ 	.byte	0x04, 0x11
        /*003e*/ 	.short	(.L_11 - .L_10)
	.align		4
.L_10:
        /*0040*/ 	.word	index@(_Z18merge_by_partitionPiS_S_iii)
        /*0044*/ 	.word	0x00000000


	//----- nvinfo : EIATTR_MIN_STACK_SIZE
	.align		4
.L_11:
        /*0048*/ 	.byte	0x04, 0x12
        /*004a*/ 	.short	(.L_13 - .L_12)
	.align		4
.L_12:
        /*004c*/ 	.word	index@(_Z18merge_by_partitionPiS_S_iii)
        /*0050*/ 	.word	0x00000000


	//----- nvinfo : EIATTR_MIN_STACK_SIZE
	.align		4
.L_13:
        /*0054*/ 	.byte	0x04, 0x12
        /*0056*/ 	.short	(.L_15 - .L_14)
	.align		4
.L_14:
        /*0058*/ 	.word	index@(_Z9partitionPiS_S_iii)
        /*005c*/ 	.word	0x00000000


	//----- nvinfo : EIATTR_MIN_STACK_SIZE
	.align		4
.L_15:
        /*0060*/ 	.byte	0x04, 0x12
        /*0062*/ 	.short	(.L_17 - .L_16)
	.align		4
.L_16:
        /*0064*/ 	.word	index@(_Z5mergePiii)
        /*0068*/ 	.word	0x00000000
.L_17:


//--------------------- .nv.compat                --------------------------
	.section	.nv.compat,"",@"SHT_CUDA_COMPAT_INFO"
	.align	4
        /*0000*/ 	.byte	0x02, 0x09, 0x00, 0x00, 0x02, 0x02, 0x01, 0x00, 0x02, 0x05, 0x05, 0x00, 0x03, 0x07, 0x01, 0x01
        /*0010*/ 	.byte	0x02, 0x03, 0x00, 0x00, 0x02, 0x06, 0x01, 0x00, 0x04, 0x0b, 0x08, 0x00, 0x09, 0x00, 0x00, 0x00
        /*0020*/ 	.byte	0x00, 0x00, 0x00, 0x00


//--------------------- .nv.info._Z18merge_by_partitionPiS_S_iii --------------------------
	.section	.nv.info._Z18merge_by_partitionPiS_S_iii,"",@"SHT_CUDA_INFO"
	.sectionflags	@""
	.align	4


	//----- nvinfo : EIATTR_CUDA_API_VERSION
	.align		4
        /*0000*/ 	.byte	0x04, 0x37
        /*0002*/ 	.short	(.L_19 - .L_18)
.L_18:
        /*0004*/ 	.word	0x00000082


	//----- nvinfo : EIATTR_KPARAM_INFO
	.align		4
.L_19:
        /*0008*/ 	.byte	0x04, 0x17
        /*000a*/ 	.short	(.L_21 - .L_20)
.L_20:
        /*000c*/ 	.word	0x00000000
        /*0010*/ 	.short	0x0005
        /*0012*/ 	.short	0x0020
        /*0014*/ 	.byte	0x00, 0xf0, 0x11, 0x00


	//----- nvinfo : EIATTR_KPARAM_INFO
	.align		4
.L_21:
        /*0018*/ 	.byte	0x04, 0x17
        /*001a*/ 	.short	(.L_23 - .L_22)
.L_22:
        /*001c*/ 	.word	0x00000000
        /*0020*/ 	.short	0x0004
        /*0022*/ 	.short	0x001c
        /*0024*/ 	.byte	0x00, 0xf0, 0x11, 0x00


	//----- nvinfo : EIATTR_KPARAM_INFO
	.align		4
.L_23:
        /*0028*/ 	.byte	0x04, 0x17
        /*002a*/ 	.short	(.L_25 - .L_24)
.L_24:
        /*002c*/ 	.word	0x00000000
        /*0030*/ 	.short	0x0003
        /*0032*/ 	.short	0x0018
        /*0034*/ 	.byte	0x00, 0xf0, 0x11, 0x00


	//----- nvinfo : EIATTR_KPARAM_INFO
	.align		4
.L_25:
        /*0038*/ 	.byte	0x04, 0x17
        /*003a*/ 	.short	(.L_27 - .L_26)
.L_26:
        /*003c*/ 	.word	0x00000000
        /*0040*/ 	.short	0x0002
        /*0042*/ 	.short	0x0010
        /*0044*/ 	.byte	0x00, 0xf5, 0x21, 0x00


	//----- nvinfo : EIATTR_KPARAM_INFO
	.align		4
.L_27:
        /*0048*/ 	.byte	0x04, 0x17
        /*004a*/ 	.short	(.L_29 - .L_28)
.L_28:
        /*004c*/ 	.word	0x00000000
        /*0050*/ 	.short	0x0001
        /*0052*/ 	.short	0x0008
        /*0054*/ 	.byte	0x00, 0xf5, 0x21, 0x00


	//----- nvinfo : EIATTR_KPARAM_INFO
	.align		4
.L_29:
        /*0058*/ 	.byte	0x04, 0x17
        /*005a*/ 	.short	(.L_31 - .L_30)
.L_30:
        /*005c*/ 	.word	0x00000000
        /*0060*/ 	.short	0x0000
        /*0062*/ 	.short	0x0000
        /*0064*/ 	.byte	0x00, 0xf5, 0x21, 0x00


	//----- nvinfo : EIATTR_SPARSE_MMA_MASK
	.align		4
.L_31:
        /*0068*/ 	.byte	0x03, 0x50
        /*006a*/ 	.short	0x0000


	//----- nvinfo : EIATTR_MAXREG_COUNT
	.align		4
        /*006c*/ 	.byte	0x03, 0x1b
        /*006e*/ 	.short	0x00ff


	//----- nvinfo : EIATTR_NUM_BARRIERS
	.align		4
        /*0070*/ 	.byte	0x02, 0x4c
        /*0072*/ 	.byte	0x01
	.zero		1


	//----- nvinfo : EIATTR_MERCURY_ISA_VERSION
	.align		4
        /*0074*/ 	.byte	0x03, 0x5f
        /*0076*/ 	.short	0x0101


	//----- nvinfo : EIATTR_VRC_CTA_INIT_COUNT
	.align		4
        /*0078*/ 	.byte	0x02, 0x4a
	.zero		1
	.zero		1


	//----- nvinfo : EIATTR_EXIT_INSTR_OFFSETS
	.align		4
        /*007c*/ 	.byte	0x04, 0x1c
        /*007e*/ 	.short	(.L_33 - .L_32)


	//   ....[0]....
.L_32:
        /*0080*/ 	.word	0x00001010


	//   ....[1]....
        /*0084*/ 	.word	0x00001470


	//   ....[2]....
        /*0088*/ 	.word	0x000014e0


	//----- nvinfo : EIATTR_CRS_STACK_SIZE
	.align		4
.L_33:
        /*008c*/ 	.byte	0x04, 0x1e
        /*008e*/ 	.short	(.L_35 - .L_34)
.L_34:
        /*0090*/ 	.word	0x00000000


	//----- nvinfo : EIATTR_CBANK_PARAM_SIZE
	.align		4
.L_35:
        /*0094*/ 	.byte	0x03, 0x19
        /*0096*/ 	.short	0x0024


	//----- nvinfo : EIATTR_PARAM_CBANK
	.align		4
        /*0098*/ 	.byte	0x04, 0x0a
        /*009a*/ 	.short	(.L_37 - .L_36)
	.align		4
.L_36:
        /*009c*/ 	.word	index@(.nv.constant0._Z18merge_by_partitionPiS_S_iii)
        /*00a0*/ 	.short	0x0380
        /*00a2*/ 	.short	0x0024


	//----- nvinfo : EIATTR_SW_WAR
	.align		4
.L_37:
        /*00a4*/ 	.byte	0x04, 0x36
        /*00a6*/ 	.short	(.L_39 - .L_38)
.L_38:
        /*00a8*/ 	.word	0x00000008
.L_39:


//--------------------- .nv.info._Z9partitionPiS_S_iii --------------------------
	.section	.nv.info._Z9partitionPiS_S_iii,"",@"SHT_CUDA_INFO"
	.sectionflags	@""
	.align	4


	//----- nvinfo : EIATTR_CUDA_API_VERSION
	.align		4
        /*0000*/ 	.byte	0x04, 0x37
        /*0002*/ 	.short	(.L_41 - .L_40)
.L_40:
        /*0004*/ 	.word	0x00000082


	//----- nvinfo : EIATTR_KPARAM_INFO
	.align		4
.L_41:
        /*0008*/ 	.byte	0x04, 0x17
        /*000a*/ 	.short	(.L_43 - .L_42)
.L_42:
        /*000c*/ 	.word	0x00000000
        /*0010*/ 	.short	0x0005
        /*0012*/ 	.short	0x0020
        /*0014*/ 	.byte	0x00, 0xf0, 0x11, 0x00


	//----- nvinfo : EIATTR_KPARAM_INFO
	.align		4
.L_43:
        /*0018*/ 	.byte	0x04, 0x17
        /*001a*/ 	.short	(.L_45 - .L_44)
.L_44:
        /*001c*/ 	.word	0x00000000
        /*0020*/ 	.short	0x0004
        /*0022*/ 	.short	0x001c
        /*0024*/ 	.byte	0x00, 0xf0, 0x11, 0x00


	//----- nvinfo : EIATTR_KPARAM_INFO
	.align		4
.L_45:
        /*0028*/ 	.byte	0x04, 0x17
        /*002a*/ 	.short	(.L_47 - .L_46)
.L_46:
        /*002c*/ 	.word	0x00000000
        /*0030*/ 	.short	0x0003
        /*0032*/ 	.short	0x0018
        /*0034*/ 	.byte	0x00, 0xf0, 0x11, 0x00


	//----- nvinfo : EIATTR_KPARAM_INFO
	.align		4
.L_47:
        /*0038*/ 	.byte	0x04, 0x17
        /*003a*/ 	.short	(.L_49 - .L_48)
.L_48:
        /*003c*/ 	.word	0x00000000
        /*0040*/ 	.short	0x0002
        /*0042*/ 	.short	0x0010
        /*0044*/ 	.byte	0x00, 0xf5, 0x21, 0x00


	//----- nvinfo : EIATTR_KPARAM_INFO
	.align		4
.L_49:
        /*0048*/ 	.byte	0x04, 0x17
        /*004a*/ 	.short	(.L_51 - .L_50)
.L_50:
        /*004c*/ 	.word	0x00000000
        /*0050*/ 	.short	0x0001
        /*0052*/ 	.short	0x0008
        /*0054*/ 	.byte	0x00, 0xf5, 0x21, 0x00


	//----- nvinfo : EIATTR_KPARAM_INFO
	.align		4
.L_51:
        /*0058*/ 	.byte	0x04, 0x17
        /*005a*/ 	.short	(.L_53 - .L_52)
.L_52:
        /*005c*/ 	.word	0x00000000
        /*0060*/ 	.short	0x0000
        /*0062*/ 	.short	0x0000
        /*0064*/ 	.byte	0x00, 0xf5, 0x21, 0x00


	//----- nvinfo : EIATTR_SPARSE_MMA_MASK
	.align		4
.L_53:
        /*0068*/ 	.byte	0x03, 0x50
        /*006a*/ 	.short	0x0000


	//----- nvinfo : EIATTR_MAXREG_COUNT
	.align		4
        /*006c*/ 	.byte	0x03, 0x1b
        /*006e*/ 	.short	0x00ff


	//----- nvinfo : EIATTR_MERCURY_ISA_VERSION
	.align		4
        /*0070*/ 	.byte	0x03, 0x5f
        /*0072*/ 	.short	0x0101


	//----- nvinfo : EIATTR_VRC_CTA_INIT_COUNT
	.align		4
        /*0074*/ 	.byte	0x02, 0x4a
	.zero		1
	.zero		1


	//----- nvinfo : EIATTR_EXIT_INSTR_OFFSETS
	.align		4
        /*0078*/ 	.byte	0x04, 0x1c
        /*007a*/ 	.short	(.L_55 - .L_54)


	//   ....[0]....
.L_54:
        /*007c*/ 	.word	0x00000500


	//----- nvinfo : EIATTR_CBANK_PARAM_SIZE
	.align		4
.L_55:
        /*0080*/ 	.byte	0x03, 0x19
        /*0082*/ 	.short	0x0024


	//----- nvinfo : EIATTR_PARAM_CBANK
	.align		4
        /*0084*/ 	.byte	0x04, 0x0a
        /*0086*/ 	.short	(.L_57 - .L_56)
	.align		4
.L_56:
        /*0088*/ 	.word	index@(.nv.constant0._Z9partitionPiS_S_iii)
        /*008c*/ 	.short	0x0380
        /*008e*/ 	.short	0x0024


	//----- nvinfo : EIATTR_SW_WAR
	.align		4
.L_57:
        /*0090*/ 	.byte	0x04, 0x36
        /*0092*/ 	.short	(.L_59 - .L_58)
.L_58:
        /*0094*/ 	.word	0x00000008
.L_59:


//--------------------- .nv.info._Z5mergePiii     --------------------------
	.section	.nv.info._Z5mergePiii,"",@"SHT_CUDA_INFO"
	.sectionflags	@""
	.align	4


	//----- nvinfo : EIATTR_CUDA_API_VERSION
	.align		4
        /*0000*/ 	.byte	0x04, 0x37
        /*0002*/ 	.short	(.L_61 - .L_60)
.L_60:
        /*0004*/ 	.word	0x00000082


	//----- nvinfo : EIATTR_KPARAM_INFO
	.align		4
.L_61:
        /*0008*/ 	.byte	0x04, 0x17
        /*000a*/ 	.short	(.L_63 - .L_62)
.L_62:
        /*000c*/ 	.word	0x00000000
        /*0010*/ 	.short	0x0002
        /*0012*/ 	.short	0x000c
        /*0014*/ 	.byte	0x00, 0xf0, 0x11, 0x00


	//----- nvinfo : EIATTR_KPARAM_INFO
	.align		4
.L_63:
        /*0018*/ 	.byte	0x04, 0x17
        /*001a*/ 	.short	(.L_65 - .L_64)
.L_64:
        /*001c*/ 	.word	0x00000000
        /*0020*/ 	.short	0x0001
        /*0022*/ 	.short	0x0008
        /*0024*/ 	.byte	0x00, 0xf0, 0x11, 0x00


	//----- nvinfo : EIATTR_KPARAM_INFO
	.align		4
.L_65:
        /*0028*/ 	.byte	0x04, 0x17
        /*002a*/ 	.short	(.L_67 - .L_66)
.L_66:
        /*002c*/ 	.word	0x00000000
        /*0030*/ 	.short	0x0000
        /*0032*/ 	.short	0x0000
        /*0034*/ 	.byte	0x00, 0xf5, 0x21, 0x00


	//----- nvinfo : EIATTR_SPARSE_MMA_MASK
	.align		4
.L_67:
        /*0038*/ 	.byte	0x03, 0x50
        /*003a*/ 	.short	0x0000


	//----- nvinfo : EIATTR_MAXREG_COUNT
	.align		4
        /*003c*/ 	.byte	0x03, 0x1b
        /*003e*/ 	.short	0x00ff


	//----- nvinfo : EIATTR_NUM_BARRIERS
	.align		4
        /*0040*/ 	.byte	0x02, 0x4c
        /*0042*/ 	.byte	0x01
	.zero		1


	//----- nvinfo : EIATTR_MERCURY_ISA_VERSION
	.align		4
        /*0044*/ 	.byte	0x03, 0x5f
        /*0046*/ 	.short	0x0101


	//----- nvinfo : EIATTR_VRC_CTA_INIT_COUNT
	.align		4
        /*0048*/ 	.byte	0x02, 0x4a
	.zero		1
	.zero		1


	//----- nvinfo : EIATTR_EXIT_INSTR_OFFSETS
	.align		4
        /*004c*/ 	.byte	0x04, 0x1c
        /*004e*/ 	.short	(.L_69 - .L_68)


	//   ....[0]....
.L_68:
        /*0050*/ 	.word	0x00000040


	//   ....[1]....
        /*0054*/ 	.word	0x00000740


	//   ....[2]....
        /*0058*/ 	.word	0x00000770


	//----- nvinfo : EIATTR_CRS_STACK_SIZE
	.align		4
.L_69:
        /*005c*/ 	.byte	0x04, 0x1e
        /*005e*/ 	.short	(.L_71 - .L_70)
.L_70:
        /*0060*/ 	.word	0x00000000


	//----- nvinfo : EIATTR_CBANK_PARAM_SIZE
	.align		4
.L_71:
        /*0064*/ 	.byte	0x03, 0x19
        /*0066*/ 	.short	0x0010


	//----- nvinfo : EIATTR_PARAM_CBANK
	.align		4
        /*0068*/ 	.byte	0x04, 0x0a
        /*006a*/ 	.short	(.L_73 - .L_72)
	.align		4
.L_72:
        /*006c*/ 	.word	index@(.nv.constant0._Z5mergePiii)
        /*0070*/ 	.short	0x0380
        /*0072*/ 	.short	0x0010


	//----- nvinfo : EIATTR_SW_WAR
	.align		4
.L_73:
        /*0074*/ 	.byte	0x04, 0x36
        /*0076*/ 	.short	(.L_75 - .L_74)
.L_74:
        /*0078*/ 	.word	0x00000008
.L_75:


//--------------------- .nv.callgraph             --------------------------
	.section	.nv.callgraph,"",@"SHT_CUDA_CALLGRAPH"
	.align	4
	.sectionentsize	8
	.align		4
        /*0000*/ 	.word	0x00000000
	.align		4
        /*0004*/ 	.word	0xffffffff
	.align		4
        /*0008*/ 	.word	0x00000000
	.align		4
        /*000c*/ 	.word	0xfffffffe
	.align		4
        /*0010*/ 	.word	0x00000000
	.align		4
        /*0014*/ 	.word	0xfffffffd
	.align		4
        /*0018*/ 	.word	0x00000000
	.align		4
        /*001c*/ 	.word	0xfffffffc


//--------------------- .text._Z18merge_by_partitionPiS_S_iii --------------------------
	.section	.text._Z18merge_by_partitionPiS_S_iii,"ax",@progbits
	.align	128
        .global         _Z18merge_by_partitionPiS_S_iii
        .type           _Z18merge_by_partitionPiS_S_iii,@function
        .size           _Z18merge_by_partitionPiS_S_iii,(.L_x_43 - _Z18merge_by_partitionPiS_S_iii)
        .other          _Z18merge_by_partitionPiS_S_iii,@"STO_CUDA_ENTRY STV_DEFAULT"
_Z18merge_by_partitionPiS_S_iii:
.text._Z18merge_by_partitionPiS_S_iii:
[----:B------:R-:W-:Y:S01]  /*0000*/  LDC R1, c[0x0][0x37c] ;  /* 0x0000df00ff017b82 */ /* 0x000fe20000000800 */
[----:B------:R-:W0:Y:S07]  /*0010*/  S2R R0, SR_CTAID.X ;  /* 0x0000000000007919 */ /* 0x000e2e0000002500 */
[----:B------:R-:W1:Y:S01]  /*0020*/  LDC R12, c[0x0][0x3a0] ;  /* 0x0000e800ff0c7b82 */ /* 0x000e620000000800 */
[----:B------:R-:W2:Y:S07]  /*0030*/  LDCU.64 UR8, c[0x0][0x358] ;  /* 0x00006b00ff0877ac */ /* 0x000eae0008000a00 */
[----:B------:R-:W3:Y:S08]  /*0040*/  LDC.64 R4, c[0x0][0x388] ;  /* 0x0000e200ff047b82 */ /* 0x000ef00000000a00 */
[----:B------:R-:W4:Y:S01]  /*0050*/  LDC.64 R6, c[0x0][0x390] ;  /* 0x0000e400ff067b82 */ /* 0x000f220000000a00 */
[----:B-1----:R-:W-:-:S05]  /*0060*/  VIADD R9, R12, 0xffffffff ;  /* 0xffffffff0c097836 */ /* 0x002fca0000000000 */
[C---:B0-----:R-:W-:Y:S01]  /*0070*/  ISETP.GE.U32.AND P0, PT, R0.reuse, R9, PT ;  /* 0x000000090000720c */ /* 0x041fe20003f06070 */
[----:B---3--:R-:W-:-:S05]  /*0080*/  IMAD.WIDE.U32 R4, R0, 0x4, R4 ;  /* 0x0000000400047825 */ /* 0x008fca00078e0004 */
[----:B--2---:R-:W2:Y:S07]  /*0090*/  LDG.E R2, desc[UR8][R4.64] ;  /* 0x0000000804027981 */ /* 0x004eae000c1e1900 */
[----:B------:R-:W2:Y:S01]  /*00a0*/  @!P0 LDG.E R11, desc[UR8][R4.64+0x4] ;  /* 0x00000408040b8981 */ /* 0x000ea2000c1e1900 */
[----:B----4-:R-:W-:Y:S01]  /*00b0*/  IMAD.WIDE.U32 R6, R0, 0x4, R6 ;  /* 0x0000000400067825 */ /* 0x010fe200078e0006 */
[----:B------:R-:W0:Y:S04]  /*00c0*/  @P0 LDC R10, c[0x0][0x398] ;  /* 0x0000e600ff0a0b82 */ /* 0x000e280000000800 */
[----:B------:R-:W3:Y:S04]  /*00d0*/  @!P0 LDG.E R8, desc[UR8][R6.64+0x4] ;  /* 0x0000040806088981 */ /* 0x000ee8000c1e1900 */
[----:B------:R-:W3:Y:S01]  /*00e0*/  LDG.E R3, desc[UR8][R6.64] ;  /* 0x0000000806037981 */ /* 0x000ee2000c1e1900 */
[----:B0-----:R-:W-:-:S04]  /*00f0*/  @P0 LEA.HI R10, R10, R10, RZ, 0x1 ;  /* 0x0000000a0a0a0211 */ /* 0x001fc800078f08ff */
[----:B------:R-:W-:-:S04]  /*0100*/  @P0 SHF.R.S32.HI R10, RZ, 0x1, R10 ;  /* 0x00000001ff0a0819 */ /* 0x000fc8000001140a */
[----:B------:R-:W-:-:S05]  /*0110*/  @P0 LOP3.LUT R10, RZ, R10, RZ, 0x33, !PT ;  /* 0x0000000aff0a0212 */ /* 0x000fca00078e33ff */
[----:B------:R-:W-:-:S04]  /*0120*/  @P0 IMAD R11, R12, 0x400, R10 ;  /* 0x000004000c0b0824 */ /* 0x000fc800078e020a */
[----:B--2---:R-:W-:Y:S02]  /*0130*/  IMAD.IADD R11, R11, 0x1, -R2 ;  /* 0x000000010b0b7824 */ /* 0x004fe400078e0a02 */
[----:B------:R-:W-:-:S03]  /*0140*/  @P0 IMAD R8, R12, 0x3ff, R9 ;  /* 0x000003ff0c080824 */ /* 0x000fc600078e0209 */
[----:B------:R-:W-:-:S04]  /*0150*/  IABS R4, R11 ;  /* 0x0000000b00047213 */ /* 0x000fc80000000000 */
[----:B------:R-:W-:Y:S01]  /*0160*/  ISETP.GE.AND P0, PT, R4, 0x1, PT ;  /* 0x000000010400780c */ /* 0x000fe20003f06270 */
[----:B---3--:R-:W-:-:S05]  /*0170*/  IMAD.IADD R8, R8, 0x1, -R3 ;  /* 0x0000000108087824 */ /* 0x008fca00078e0a03 */
[----:B------:R-:W-:-:S07]  /*0180*/  IABS R5, R8 ;  /* 0x0000000800057213 */ /* 0x000fce0000000000 */
[----:B------:R-:W-:Y:S05]  /*0190*/  @!P0 BRA `(.L_x_0) ;  /* 0x0000000400c08947 */ /* 0x000fea0003800000 */
[C---:B------:R-:W-:Y:S01]  /*01a0*/  ISETP.GE.U32.AND P0, PT, R4.reuse, 0x4, PT ;  /* 0x000000040400780c */ /* 0x040fe20003f06070 */
[----:B------:R-:W-:Y:S01]  /*01b0*/  IMAD.MOV.U32 R25, RZ, RZ, RZ ;  /* 0x000000ffff197224 */ /* 0x000fe200078e00ff */
[----:B------:R-:W-:-:S11]  /*01c0*/  LOP3.LUT R24, R4, 0x3, RZ, 0xc0, !PT ;  /* 0x0000000304187812 */ /* 0x000fd600078ec0ff */
[----:B------:R-:W-:Y:S05]  /*01d0*/  @!P0 BRA `(.L_x_1) ;  /* 0x00000004006c8947 */ /* 0x000fea0003800000 */
[----:B------:R-:W0:Y:S01]  /*01e0*/  S2UR UR5, SR_CgaCtaId ;  /* 0x00000000000579c3 */ /* 0x000e220000008800 */
[----:B------:R-:W1:Y:S01]  /*01f0*/  LDCU.64 UR6, c[0x0][0x380] ;  /* 0x00007000ff0677ac */ /* 0x000e620008000a00 */
[----:B------:R-:W-:Y:S01]  /*0200*/  LOP3.LUT R25, R4, 0x7ffffffc, RZ, 0xc0, !PT ;  /* 0x7ffffffc04197812 */ /* 0x000fe200078ec0ff */
[----:B------:R-:W-:Y:S01]  /*0210*/  IMAD.MOV.U32 R29, RZ, RZ, R2 ;  /* 0x000000ffff1d7224 */ /* 0x000fe200078e0002 */
[----:B------:R-:W-:Y:S02]  /*0220*/  UMOV UR4, 0x400 ;  /* 0x0000040000047882 */ /* 0x000fe40000000000 */
[----:B------:R-:W-:-:S04]  /*0230*/  IADD3 R28, PT, PT, -R25, RZ, RZ ;  /* 0x000000ff191c7210 */ /* 0x000fc80007ffe1ff */
[----:B------:R-:W-:Y:S01]  /*0240*/  ISETP.GE.AND P0, PT, R28, RZ, PT ;  /* 0x000000ff1c00720c */ /* 0x000fe20003f06270 */
[----:B-1----:R-:W-:Y:S02]  /*0250*/  UIADD3 UR6, UP0, UPT, UR6, 0x8, URZ ;  /* 0x0000000806067890 */ /* 0x002fe4000ff1e0ff */
[----:B0-----:R-:W-:-:S04]  /*0260*/  ULEA UR4, UR5, UR4, 0x18 ;  /* 0x0000000405047291 */ /* 0x001fc8000f8ec0ff */
[----:B------:R-:W-:Y:S01]  /*0270*/  IMAD.U32 R6, RZ, RZ, UR6 ;  /* 0x00000006ff067e24 */ /* 0x000fe2000f8e00ff */
[----:B------:R-:W-:Y:S02]  /*0280*/  UIADD3.X UR5, UPT, UPT, URZ, UR7, URZ, UP0, !UPT ;  /* 0x00000007ff057290 */ /* 0x000fe400087fe4ff */
[----:B------:R-:W-:-:S04]  /*0290*/  UIADD3 UR4, UPT, UPT, UR4, 0x8, URZ ;  /* 0x0000000804047890 */ /* 0x000fc8000fffe0ff */
[----:B------:R-:W-:Y:S01]  /*02a0*/  IMAD.U32 R7, RZ, RZ, UR5 ;  /* 0x00000005ff077e24 */ /* 0x000fe2000f8e00ff */
[----:B------:R-:W-:Y:S07]  /*02b0*/  @P0 BRA `(.L_x_2) ;  /* 0x0000000400040947 */ /* 0x000fee0003800000 */
[----:B------:R-:W-:Y:S01]  /*02c0*/  IMAD.MOV R8, RZ, RZ, -R28 ;  /* 0x000000ffff087224 */ /* 0x000fe200078e0a1c */
[----:B------:R-:W-:-:S04]  /*02d0*/  PLOP3.LUT P0, PT, PT, PT, PT, 0x80, 0x8 ;  /* 0x000000000008781c */ /* 0x000fc80003f0f070 */
[----:B------:R-:W-:-:S13]  /*02e0*/  ISETP.GT.AND P1, PT, R8, 0xc, PT ;  /* 0x0000000c0800780c */ /* 0x000fda0003f24270 */
[----:B------:R-:W-:Y:S05]  /*02f0*/  @!P1 BRA `(.L_x_3) ;  /* 0x0000000000949947 */ /* 0x000fea0003800000 */
[----:B------:R-:W-:-:S13]  /*0300*/  PLOP3.LUT P0, PT, PT, PT, PT, 0x8, 0x80 ;  /* 0x000000000080781c */ /* 0x000fda0003f0e170 */
.L_x_4:
[----:B0-----:R-:W-:-:S05]  /*0310*/  IMAD.WIDE R20, R29, 0x4, R6 ;  /* 0x000000041d147825 */ /* 0x001fca00078e0206 */
[----:B------:R-:W2:Y:S04]  /*0320*/  LDG.E R18, desc[UR8][R20.64+-0x8] ;  /* 0xfffff80814127981 */ /* 0x000ea8000c1e1900 */
[----:B------:R-:W2:Y:S01]  /*0330*/  LDG.E R19, desc[UR8][R20.64+-0x4] ;  /* 0xfffffc0814137981 */ /* 0x000ea2000c1e1900 */
[C---:B------:R-:W-:Y:S01]  /*0340*/  VIADD R15, R29.reuse, 0x4 ;  /* 0x000000041d0f7836 */ /* 0x040fe20000000000 */
[C---:B------:R-:W-:Y:S01]  /*0350*/  IADD3 R27, PT, PT, R29.reuse, 0x8, RZ ;  /* 0x000000081d1b7810 */ /* 0x040fe20007ffe0ff */
[----:B------:R-:W-:Y:S01]  /*0360*/  VIADD R17, R29, 0xc ;  /* 0x0000000c1d117836 */ /* 0x000fe20000000000 */
[----:B------:R-:W3:Y:S01]  /*0370*/  LDG.E R8, desc[UR8][R20.64] ;  /* 0x0000000814087981 */ /* 0x000ee2000c1e1900 */
[----:B------:R-:W-:-:S03]  /*0380*/  IMAD.WIDE R14, R15, 0x4, R6 ;  /* 0x000000040f0e7825 */ /* 0x000fc600078e0206 */
[----:B------:R-:W3:Y:S01]  /*0390*/  LDG.E R9, desc[UR8][R20.64+0x4] ;  /* 0x0000040814097981 */ /* 0x000ee2000c1e1900 */
[----:B------:R-:W-:-:S03]  /*03a0*/  IMAD.WIDE R26, R27, 0x4, R6 ;  /* 0x000000041b1a7825 */ /* 0x000fc600078e0206 */
[----:B------:R-:W4:Y:S04]  /*03b0*/  LDG.E R10, desc[UR8][R14.64+-0x8] ;  /* 0xfffff8080e0a7981 */ /* 0x000f28000c1e1900 */
[----:B------:R-:W4:Y:S04]  /*03c0*/  LDG.E R11, desc[UR8][R14.64+-0x4] ;  /* 0xfffffc080e0b7981 */ /* 0x000f28000c1e1900 */
[----:B------:R-:W5:Y:S04]  /*03d0*/  LDG.E R12, desc[UR8][R14.64] ;  /* 0x000000080e0c7981 */ /* 0x000f68000c1e1900 */
[----:B------:R0:W5:Y:S04]  /*03e0*/  LDG.E R13, desc[UR8][R14.64+0x4] ;  /* 0x000004080e0d7981 */ /* 0x000168000c1e1900 */
[----:B------:R-:W5:Y:S01]  /*03f0*/  LDG.E R16, desc[UR8][R26.64+-0x8] ;  /* 0xfffff8081a107981 */ /* 0x000f62000c1e1900 */
[----:B0-----:R-:W-:-:S03]  /*0400*/  IMAD.WIDE R14, R17, 0x4, R6 ;  /* 0x00000004110e7825 */ /* 0x001fc600078e0206 */
[----:B------:R-:W5:Y:S04]  /*0410*/  LDG.E R17, desc[UR8][R26.64+-0x4] ;  /* 0xfffffc081a117981 */ /* 0x000f68000c1e1900 */
[----:B------:R-:W5:Y:S04]  /*0420*/  LDG.E R20, desc[UR8][R14.64+-0x8] ;  /* 0xfffff8080e147981 */ /* 0x000f68000c1e1900 */
[----:B------:R-:W5:Y:S04]  /*0430*/  LDG.E R21, desc[UR8][R14.64+-0x4] ;  /* 0xfffffc080e157981 */ /* 0x000f68000c1e1900 */
[----:B------:R-:W5:Y:S04]  /*0440*/  LDG.E R22, desc[UR8][R14.64] ;  /* 0x000000080e167981 */ /* 0x000f68000c1e1900 */
[----:B------:R-:W5:Y:S04]  /*0450*/  LDG.E R23, desc[UR8][R14.64+0x4] ;  /* 0x000004080e177981 */ /* 0x000f68000c1e1900 */
[----:B--2---:R0:W-:Y:S04]  /*0460*/  STS.64 [UR4+-0x8], R18 ;  /* 0xfffff812ff007988 */ /* 0x0041e80008000a04 */
[----:B0-----:R-:W2:Y:S04]  /*0470*/  LDG.E R18, desc[UR8][R26.64] ;  /* 0x000000081a127981 */ /* 0x001ea8000c1e1900 */
[----:B------:R-:W2:Y:S01]  /*0480*/  LDG.E R19, desc[UR8][R26.64+0x4] ;  /* 0x000004081a137981 */ /* 0x000ea2000c1e1900 */
[----:B------:R-:W-:-:S05]  /*0490*/  VIADD R28, R28, 0x10 ;  /* 0x000000101c1c7836 */ /* 0x000fca0000000000 */
[----:B------:R-:W-:Y:S01]  /*04a0*/  ISETP.GE.AND P1, PT, R28, -0xc, PT ;  /* 0xfffffff41c00780c */ /* 0x000fe20003f26270 */
[----:B---3--:R0:W-:Y:S04]  /*04b0*/  STS.64 [UR4], R8 ;  /* 0x00000008ff007988 */ /* 0x0081e80008000a04 */
[----:B----4-:R0:W-:Y:S04]  /*04c0*/  STS.64 [UR4+0x8], R10 ;  /* 0x0000080aff007988 */ /* 0x0101e80008000a04 */
[----:B-----5:R0:W-:Y:S01]  /*04d0*/  STS.64 [UR4+0x10], R12 ;  /* 0x0000100cff007988 */ /* 0x0201e20008000a04 */
[----:B------:R-:W-:-:S03]  /*04e0*/  VIADD R29, R29, 0x10 ;  /* 0x000000101d1d7836 */ /* 0x000fc60000000000 */
[----:B------:R0:W-:Y:S04]  /*04f0*/  STS.64 [UR4+0x18], R16 ;  /* 0x00001810ff007988 */ /* 0x0001e80008000a04 */
[----:B------:R0:W-:Y:S04]  /*0500*/  STS.64 [UR4+0x28], R20 ;  /* 0x00002814ff007988 */ /* 0x0001e80008000a04 */
[----:B------:R0:W-:Y:S04]  /*0510*/  STS.64 [UR4+0x30], R22 ;  /* 0x00003016ff007988 */ /* 0x0001e80008000a04 */
[----:B--2---:R0:W-:Y:S01]  /*0520*/  STS.64 [UR4+0x20], R18 ;  /* 0x00002012ff007988 */ /* 0x0041e20008000a04 */
[----:B------:R-:W-:Y:S01]  /*0530*/  UIADD3 UR4, UPT, UPT, UR4, 0x40, URZ ;  /* 0x0000004004047890 */ /* 0x000fe2000fffe0ff */
[----:B------:R-:W-:Y:S11]  /*0540*/  @!P1 BRA `(.L_x_4) ;  /* 0xfffffffc00709947 */ /* 0x000ff6000383ffff */
.L_x_3:
[----:B0-----:R-:W-:-:S05]  /*0550*/  IMAD.MOV R8, RZ, RZ, -R28 ;  /* 0x000000ffff087224 */ /* 0x001fca00078e0a1c */
[----:B------:R-:W-:-:S13]  /*0560*/  ISETP.GT.AND P1, PT, R8, 0x4, PT ;  /* 0x000000040800780c */ /* 0x000fda0003f24270 */
[----:B------:R-:W-:Y:S05]  /*0570*/  @!P1 BRA `(.L_x_5) ;  /* 0x00000000004c9947 */ /* 0x000fea0003800000 */
[C---:B------:R-:W-:Y:S02]  /*0580*/  VIADD R17, R29.reuse, 0x4 ;  /* 0x000000041d117836 */ /* 0x040fe40000000000 */
[----:B------:R-:W-:-:S04]  /*0590*/  IMAD.WIDE R18, R29, 0x4, R6 ;  /* 0x000000041d127825 */ /* 0x000fc800078e0206 */
[----:B------:R-:W-:Y:S01]  /*05a0*/  IMAD.WIDE R16, R17, 0x4, R6 ;  /* 0x0000000411107825 */ /* 0x000fe200078e0206 */
[----:B------:R-:W2:Y:S04]  /*05b0*/  LDG.E R8, desc[UR8][R18.64+-0x8] ;  /* 0xfffff80812087981 */ /* 0x000ea8000c1e1900 */
[----:B------:R-:W2:Y:S04]  /*05c0*/  LDG.E R9, desc[UR8][R18.64+-0x4] ;  /* 0xfffffc0812097981 */ /* 0x000ea8000c1e1900 */
[----:B------:R-:W3:Y:S04]  /*05d0*/  LDG.E R10, desc[UR8][R18.64] ;  /* 0x00000008120a7981 */ /* 0x000ee8000c1e1900 */
[----:B------:R-:W3:Y:S04]  /*05e0*/  LDG.E R11, desc[UR8][R18.64+0x4] ;  /* 0x00000408120b7981 */ /* 0x000ee8000c1e1900 */
[----:B------:R-:W4:Y:S04]  /*05f0*/  LDG.E R12, desc[UR8][R16.64+-0x8] ;  /* 0xfffff808100c7981 */ /* 0x000f28000c1e1900 */
[----:B------:R-:W4:Y:S04]  /*0600*/  LDG.E R13, desc[UR8][R16.64+-0x4] ;  /* 0xfffffc08100d7981 */ /* 0x000f28000c1e1900 */
[----:B------:R-:W5:Y:S04]  /*0610*/  LDG.E R14, desc[UR8][R16.64] ;  /* 0x00000008100e7981 */ /* 0x000f68000c1e1900 */
[----:B------:R-:W5:Y:S01]  /*0620*/  LDG.E R15, desc[UR8][R16.64+0x4] ;  /* 0x00000408100f7981 */ /* 0x000f62000c1e1900 */
[----:B------:R-:W-:Y:S01]  /*0630*/  PLOP3.LUT P0, PT, PT, PT, PT, 0x8, 0x80 ;  /* 0x000000000080781c */ /* 0x000fe20003f0e170 */
[----:B------:R-:W-:Y:S01]  /*0640*/  VIADD R29, R29, 0x8 ;  /* 0x000000081d1d7836 */ /* 0x000fe20000000000 */
[----:B------:R-:W-:Y:S01]  /*0650*/  IADD3 R28, PT, PT, R28, 0x8, RZ ;  /* 0x000000081c1c7810 */ /* 0x000fe20007ffe0ff */
[----:B--2---:R0:W-:Y:S04]  /*0660*/  STS.64 [UR4+-0x8], R8 ;  /* 0xfffff808ff007988 */ /* 0x0041e80008000a04 */
[----:B---3--:R0:W-:Y:S04]  /*0670*/  STS.64 [UR4], R10 ;  /* 0x0000000aff007988 */ /* 0x0081e80008000a04 */
[----:B----4-:R0:W-:Y:S04]  /*0680*/  STS.64 [UR4+0x8], R12 ;  /* 0x0000080cff007988 */ /* 0x0101e80008000a04 */
[----:B-----5:R0:W-:Y:S01]  /*0690*/  STS.64 [UR4+0x10], R14 ;  /* 0x0000100eff007988 */ /* 0x0201e20008000a04 */
[----:B------:R-:W-:-:S12]  /*06a0*/  UIADD3 UR4, UPT, UPT, UR4, 0x20, URZ ;  /* 0x0000002004047890 */ /* 0x000fd8000fffe0ff */
.L_x_5:
[----:B------:R-:W-:-:S13]  /*06b0*/  ISETP.EQ.AND P1, PT, R28, RZ, PT ;  /* 0x000000ff1c00720c */ /* 0x000fda0003f22270 */
[----:B------:R-:W-:Y:S05]  /*06c0*/  @!P0 BRA P1, `(.L_x_1) ;  /* 0x0000000000308947 */ /* 0x000fea0000800000 */
.L_x_2:
[----:B0-----:R-:W-:-:S05]  /*06d0*/  IMAD.WIDE R8, R29, 0x4, R6 ;  /* 0x000000041d087825 */ /* 0x001fca00078e0206 */
[----:B-1----:R-:W2:Y:S04]  /*06e0*/  LDG.E R10, desc[UR8][R8.64+-0x8] ;  /* 0xfffff808080a7981 */ /* 0x002ea8000c1e1900 */
[----:B------:R-:W2:Y:S04]  /*06f0*/  LDG.E R11, desc[UR8][R8.64+-0x4] ;  /* 0xfffffc08080b7981 */ /* 0x000ea8000c1e1900 */
[----:B------:R-:W3:Y:S04]  /*0700*/  LDG.E R12, desc[UR8][R8.64] ;  /* 0x00000008080c7981 */ /* 0x000ee8000c1e1900 */
[----:B------:R-:W3:Y:S01]  /*0710*/  LDG.E R13, desc[UR8][R8.64+0x4] ;  /* 0x00000408080d7981 */ /* 0x000ee2000c1e1900 */
[----:B------:R-:W-:-:S02]  /*0720*/  VIADD R28, R28, 0x4 ;  /* 0x000000041c1c7836 */ /* 0x000fc40000000000 */
[----:B------:R-:W-:-:S03]  /*0730*/  VIADD R29, R29, 0x4 ;  /* 0x000000041d1d7836 */ /* 0x000fc60000000000 */
[----:B------:R-:W-:Y:S01]  /*0740*/  ISETP.NE.AND P0, PT, R28, RZ, PT ;  /* 0x000000ff1c00720c */ /* 0x000fe20003f05270 */
[----:B--2---:R1:W-:Y:S04]  /*0750*/  STS.64 [UR4+-0x8], R10 ;  /* 0xfffff80aff007988 */ /* 0x0043e80008000a04 */
[----:B---3--:R1:W-:Y:S01]  /*0760*/  STS.64 [UR4], R12 ;  /* 0x0000000cff007988 */ /* 0x0083e20008000a04 */
[----:B------:R-:W-:-:S07]  /*0770*/  UIADD3 UR4, UPT, UPT, UR4, 0x10, URZ ;  /* 0x0000001004047890 */ /* 0x000fce000fffe0ff */
[----:B------:R-:W-:Y:S05]  /*0780*/  @P0 BRA `(.L_x_2) ;  /* 0xfffffffc00d00947 */ /* 0x000fea000383ffff */
.L_x_1:
[----:B------:R-:W-:-:S13]  /*0790*/  ISETP.NE.AND P0, PT, R24, RZ, PT ;  /* 0x000000ff1800720c */ /* 0x000fda0003f05270 */
[----:B------:R-:W-:Y:S05]  /*07a0*/  @!P0 BRA `(.L_x_0) ;  /* 0x00000000003c8947 */ /* 0x000fea0003800000 */
[----:B0-----:R-:W0:Y:S01]  /*07b0*/  S2R R9, SR_CgaCtaId ;  /* 0x0000000000097919 */ /* 0x001e220000008800 */
[----:B------:R-:W2:Y:S01]  /*07c0*/  LDC.64 R6, c[0x0][0x380] ;  /* 0x0000e000ff067b82 */ /* 0x000ea20000000a00 */
[----:B------:R-:W-:Y:S01]  /*07d0*/  MOV R8, 0x400 ;  /* 0x0000040000087802 */ /* 0x000fe20000000f00 */
[----:B-1----:R-:W-:Y:S01]  /*07e0*/  IMAD.IADD R11, R2, 0x1, R25 ;  /* 0x00000001020b7824 */ /* 0x002fe200078e0219 */
[----:B------:R-:W-:Y:S02]  /*07f0*/  IADD3 R24, PT, PT, -R24, RZ, RZ ;  /* 0x000000ff18187210 */ /* 0x000fe40007ffe1ff */
[----:B0-----:R-:W-:-:S05]  /*0800*/  LEA R8, R9, R8, 0x18 ;  /* 0x0000000809087211 */ /* 0x001fca00078ec0ff */
[----:B------:R-:W-:-:S07]  /*0810*/  IMAD R25, R25, 0x4, R8 ;  /* 0x0000000419197824 */ /* 0x000fce00078e0208 */
.L_x_6:
[----:B--2---:R-:W-:-:S06]  /*0820*/  IMAD.WIDE R8, R11, 0x4, R6 ;  /* 0x000000040b087825 */ /* 0x004fcc00078e0206 */
[----:B------:R-:W2:Y:S01]  /*0830*/  LDG.E R8, desc[UR8][R8.64] ;  /* 0x0000000808087981 */ /* 0x000ea2000c1e1900 */
[----:B------:R-:W-:Y:S02]  /*0840*/  VIADD R24, R24, 0x1 ;  /* 0x0000000118187836 */ /* 0x000fe40000000000 */
[----:B------:R-:W-:-:S03]  /*0850*/  VIADD R11, R11, 0x1 ;  /* 0x000000010b0b7836 */ /* 0x000fc60000000000 */
[----:B------:R-:W-:Y:S01]  /*0860*/  ISETP.NE.AND P0, PT, R24, RZ, PT ;  /* 0x000000ff1800720c */ /* 0x000fe20003f05270 */
[----:B--2---:R0:W-:Y:S02]  /*0870*/  STS [R25], R8 ;  /* 0x0000000819007388 */ /* 0x0041e40000000800 */
[----:B0-----:R-:W-:-:S10]  /*0880*/  VIADD R25, R25, 0x4 ;  /* 0x0000000419197836 */ /* 0x001fd40000000000 */
[----:B------:R-:W-:Y:S05]  /*0890*/  @P0 BRA `(.L_x_6) ;  /* 0xfffffffc00e00947 */ /* 0x000fea000383ffff */
.L_x_0:
[----:B------:R-:W-:-:S13]  /*08a0*/  ISETP.GE.AND P0, PT, R5, 0x1, PT ;  /* 0x000000010500780c */ /* 0x000fda0003f06270 */
[----:B------:R-:W-:Y:S05]  /*08b0*/  @!P0 BRA `(.L_x_7) ;  /* 0x0000000400c88947 */ /* 0x000fea0003800000 */
[C---:B------:R-:W-:Y:S01]  /*08c0*/  ISETP.GE.U32.AND P0, PT, R5.reuse, 0x4, PT ;  /* 0x000000040500780c */ /* 0x040fe20003f06070 */
[----:B------:R-:W-:Y:S01]  /*08d0*/  IMAD.MOV.U32 R26, RZ, RZ, RZ ;  /* 0x000000ffff1a7224 */ /* 0x000fe200078e00ff */
[----:B------:R-:W-:-:S11]  /*08e0*/  LOP3.LUT R2, R5, 0x3, RZ, 0xc0, !PT ;  /* 0x0000000305027812 */ /* 0x000fd600078ec0ff */
[----:B------:R-:W-:Y:S05]  /*08f0*/  @!P0 BRA `(.L_x_8) ;  /* 0x0000000400708947 */ /* 0x000fea0003800000 */
[----:B------:R-:W2:Y:S01]  /*0900*/  S2UR UR5, SR_CgaCtaId ;  /* 0x00000000000579c3 */ /* 0x000ea20000008800 */
[----:B------:R-:W3:Y:S01]  /*0910*/  LDCU.64 UR6, c[0x0][0x380] ;  /* 0x00007000ff0677ac */ /* 0x000ee20008000a00 */
[----:B------:R-:W-:Y:S01]  /*0920*/  LOP3.LUT R26, R5, 0x7ffffffc, RZ, 0xc0, !PT ;  /* 0x7ffffffc051a7812 */ /* 0x000fe200078ec0ff */
[----:B------:R-:W-:Y:S01]  /*0930*/  IMAD.MOV.U32 R27, RZ, RZ, R3 ;  /* 0x000000ffff1b7224 */ /* 0x000fe200078e0003 */
[----:B------:R-:W-:-:S03]  /*0940*/  UMOV UR4, 0x400 ;  /* 0x0000040000047882 */ /* 0x000fc60000000000 */
[----:B------:R-:W-:Y:S01]  /*0950*/  IMAD.MOV R28, RZ, RZ, -R26 ;  /* 0x000000ffff1c7224 */ /* 0x000fe200078e0a1a */
[----:B------:R-:W-:-:S04]  /*0960*/  UIADD3 UR4, UPT, UPT, UR4, 0x1000, URZ ;  /* 0x0000100004047890 */ /* 0x000fc8000fffe0ff */
[----:B------:R-:W-:Y:S01]  /*0970*/  ISETP.GE.AND P0, PT, R28, RZ, PT ;  /* 0x000000ff1c00720c */ /* 0x000fe20003f06270 */
[----:B---3--:R-:W-:-:S04]  /*0980*/  UIADD3 UR6, UP0, UPT, UR6, 0x8, URZ ;  /* 0x0000000806067890 */ /* 0x008fc8000ff1e0ff */
[----:B------:R-:W-:Y:S02]  /*0990*/  UIADD3.X UR7, UPT, UPT, URZ, UR7, URZ, UP0, !UPT ;  /* 0x00000007ff077290 */ /* 0x000fe400087fe4ff */
[----:B--2---:R-:W-:Y:S01]  /*09a0*/  ULEA UR4, UR5, UR4, 0x18 ;  /* 0x0000000405047291 */ /* 0x004fe2000f8ec0ff */
[----:B------:R-:W-:-:S03]  /*09b0*/  MOV R6, UR6 ;  /* 0x0000000600067c02 */ /* 0x000fc60008000f00 */
[----:B------:R-:W-:Y:S01]  /*09c0*/  UIADD3 UR4, UPT, UPT, UR4, 0x8, URZ ;  /* 0x0000000804047890 */ /* 0x000fe2000fffe0ff */
[----:B------:R-:W-:Y:S01]  /*09d0*/  IMAD.U32 R7, RZ, RZ, UR7 ;  /* 0x00000007ff077e24 */ /* 0x000fe2000f8e00ff */
[----:B------:R-:W-:Y:S10]  /*09e0*/  @P0 BRA `(.L_x_9) ;  /* 0x0000000400040947 */ /* 0x000ff40003800000 */
[----:B0-----:R-:W-:Y:S01]  /*09f0*/  IMAD.MOV R8, RZ, RZ, -R28 ;  /* 0x000000ffff087224 */ /* 0x001fe200078e0a1c */
[----:B------:R-:W-:-:S04]  /*0a00*/  PLOP3.LUT P0, PT, PT, PT, PT, 0x80, 0x8 ;  /* 0x000000000008781c */ /* 0x000fc80003f0f070 */
[----:B------:R-:W-:-:S13]  /*0a10*/  ISETP.GT.AND P1, PT, R8, 0xc, PT ;  /* 0x0000000c0800780c */ /* 0x000fda0003f24270 */
[----:B------:R-:W-:Y:S05]  /*0a20*/  @!P1 BRA `(.L_x_10) ;  /* 0x0000000000949947 */ /* 0x000fea0003800000 */
[----:B------:R-:W-:-:S13]  /*0a30*/  PLOP3.LUT P0, PT, PT, PT, PT, 0x8, 0x80 ;  /* 0x000000000080781c */ /* 0x000fda0003f0e170 */
.L_x_11:
        /* <DEDUP_REMOVED lines=10> */
[----:B-1----:R-:W4:Y:S04]  /*0ae0*/  LDG.E R10, desc[UR8][R14.64+-0x8] ;  /* 0xfffff8080e0a7981 */ /* 0x002f28000c1e1900 */
        /* <DEDUP_REMOVED lines=25> */
.L_x_10:
[----:B0-----:R-:W-:-:S05]  /*0c80*/  IMAD.MOV R8, RZ, RZ, -R28 ;  /* 0x000000ffff087224 */ /* 0x001fca00078e0a1c */
[----:B------:R-:W-:-:S13]  /*0c90*/  ISETP.GT.AND P1, PT, R8, 0x4, PT ;  /* 0x000000040800780c */ /* 0x000fda0003f24270 */
[----:B------:R-:W-:Y:S05]  /*0ca0*/  @!P1 BRA `(.L_x_12) ;  /* 0x00000000004c9947 */ /* 0x000fea0003800000 */
[C---:B-1----:R-:W-:Y:S02]  /*0cb0*/  VIADD R13, R27.reuse, 0x4 ;  /* 0x000000041b0d7836 */ /* 0x042fe40000000000 */
        /* <DEDUP_REMOVED lines=18> */
.L_x_12:
[----:B------:R-:W-:-:S13]  /*0de0*/  ISETP.NE.OR P0, PT, R28, RZ, P0 ;  /* 0x000000ff1c00720c */ /* 0x000fda0000705670 */
[----:B------:R-:W-:Y:S05]  /*0df0*/  @!P0 BRA `(.L_x_8) ;  /* 0x0000000000308947 */ /* 0x000fea0003800000 */
.L_x_9:
[----:B0-----:R-:W-:-:S05]  /*0e00*/  IMAD.WIDE R8, R27, 0x4, R6 ;  /* 0x000000041b087825 */ /* 0x001fca00078e0206 */
[----:B-12---:R-:W2:Y:S04]  /*0e10*/  LDG.E R10, desc[UR8][R8.64+-0x8] ;  /* 0xfffff808080a7981 */ /* 0x006ea8000c1e1900 */
        /* <DEDUP_REMOVED lines=10> */
.L_x_8:
[----:B------:R-:W-:-:S13]  /*0ec0*/  ISETP.NE.AND P0, PT, R2, RZ, PT ;  /* 0x000000ff0200720c */ /* 0x000fda0003f05270 */
[----:B------:R-:W-:Y:S05]  /*0ed0*/  @!P0 BRA `(.L_x_7) ;  /* 0x0000000000408947 */ /* 0x000fea0003800000 */
[----:B0-----:R-:W1:Y:S01]  /*0ee0*/  S2R R9, SR_CgaCtaId ;  /* 0x0000000000097919 */ /* 0x001e620000008800 */
[----:B------:R-:W0:Y:S01]  /*0ef0*/  LDC.64 R6, c[0x0][0x380] ;  /* 0x0000e000ff067b82 */ /* 0x000e220000000a00 */
[----:B------:R-:W-:-:S05]  /*0f00*/  MOV R8, 0x400 ;  /* 0x0000040000087802 */ /* 0x000fca0000000f00 */
[----:B------:R-:W-:-:S05]  /*0f10*/  VIADD R8, R8, 0x1000 ;  /* 0x0000100008087836 */ /* 0x000fca0000000000 */
[----:B-12---:R-:W-:Y:S01]  /*0f20*/  LEA R11, R9, R8, 0x18 ;  /* 0x00000008090b7211 */ /* 0x006fe200078ec0ff */
[----:B------:R-:W-:Y:S02]  /*0f30*/  IMAD.IADD R9, R3, 0x1, R26 ;  /* 0x0000000103097824 */ /* 0x000fe400078e021a */
[----:B------:R-:W-:Y:S01]  /*0f40*/  IMAD.MOV R8, RZ, RZ, -R2 ;  /* 0x000000ffff087224 */ /* 0x000fe200078e0a02 */
[----:B------:R-:W-:-:S07]  /*0f50*/  LEA R26, R26, R11, 0x2 ;  /* 0x0000000b1a1a7211 */ /* 0x000fce00078e10ff */
.L_x_13:
[----:B0-----:R-:W-:-:S06]  /*0f60*/  IMAD.WIDE R2, R9, 0x4, R6 ;  /* 0x0000000409027825 */ /* 0x001fcc00078e0206 */
[----:B------:R-:W2:Y:S01]  /*0f70*/  LDG.E R3, desc[UR8][R2.64] ;  /* 0x0000000802037981 */ /* 0x000ea2000c1e1900 */
[----:B------:R-:W-:Y:S02]  /*0f80*/  VIADD R8, R8, 0x1 ;  /* 0x0000000108087836 */ /* 0x000fe40000000000 */
[----:B------:R-:W-:-:S03]  /*0f90*/  VIADD R9, R9, 0x1 ;  /* 0x0000000109097836 */ /* 0x000fc60000000000 */
[----:B------:R-:W-:Y:S01]  /*0fa0*/  ISETP.NE.AND P0, PT, R8, RZ, PT ;  /* 0x000000ff0800720c */ /* 0x000fe20003f05270 */
[----:B--2---:R0:W-:Y:S02]  /*0fb0*/  STS [R26], R3 ;  /* 0x000000031a007388 */ /* 0x0041e40000000800 */
[----:B0-----:R-:W-:-:S10]  /*0fc0*/  VIADD R26, R26, 0x4 ;  /* 0x000000041a1a7836 */ /* 0x001fd40000000000 */
[----:B------:R-:W-:Y:S05]  /*0fd0*/  @P0 BRA `(.L_x_13) ;  /* 0xfffffffc00e00947 */ /* 0x000fea000383ffff */
.L_x_7:
[----:B------:R-:W3:Y:S01]  /*0fe0*/  S2R R2, SR_TID.X ;  /* 0x0000000000027919 */ /* 0x000ee20000002100 */
[----:B------:R-:W-:-:S04]  /*0ff0*/  IADD3 R3, PT, PT, R4, R5, RZ ;  /* 0x0000000504037210 */ /* 0x000fc80007ffe0ff */
[----:B---3--:R-:W-:-:S13]  /*1000*/  ISETP.GE.AND P0, PT, R2, R3, PT ;  /* 0x000000030200720c */ /* 0x008fda0003f06270 */
[----:B------:R-:W-:Y:S05]  /*1010*/  @P0 EXIT ;  /* 0x000000000000094d */ /* 0x000fea0003800000 */
[----:B------:R-:W3:Y:S01]  /*1020*/  S2R R7, SR_CgaCtaId ;  /* 0x0000000000077919 */ /* 0x000ee20000008800 */
[----:B------:R-:W-:Y:S01]  /*1030*/  MOV R3, 0x400 ;  /* 0x0000040000037802 */ /* 0x000fe20000000f00 */
[----:B------:R-:W-:Y:S01]  /*1040*/  BSSY.RECONVERGENT B1, `(.L_x_14) ;  /* 0x0000031000017945 */ /* 0x000fe20003800200 */
[CC--:B012---:R-:W-:Y:S01]  /*1050*/  VIMNMX R11, PT, PT, R4.reuse, R5.reuse, !PT ;  /* 0x00000005040b7248 */ /* 0x0c7fe20007fe0100 */
[----:B------:R-:W-:Y:S01]  /*1060*/  BAR.SYNC.DEFER_BLOCKING 0x0 ;  /* 0x0000000000007b1d */ /* 0x000fe20000010000 */
[----:B------:R-:W-:Y:S01]  /*1070*/  ISETP.GT.AND P0, PT, R4, R5, PT ;  /* 0x000000050400720c */ /* 0x000fe20003f04270 */
[----:B------:R-:W-:Y:S01]  /*1080*/  VIADD R6, R3, 0x1000 ;  /* 0x0000100003067836 */ /* 0x000fe20000000000 */
[----:B------:R-:W-:Y:S02]  /*1090*/  ISETP.GT.AND P1, PT, R2, R11, PT ;  /* 0x0000000b0200720c */ /* 0x000fe40003f24270 */
[----:B------:R-:W-:Y:S02]  /*10a0*/  VIMNMX R10, PT, PT, R4, R5, PT ;  /* 0x00000005040a7248 */ /* 0x000fe40003fe0100 */
[----:B------:R-:W-:-:S02]  /*10b0*/  VIMNMX R4, PT, PT, R11, R2, PT ;  /* 0x000000020b047248 */ /* 0x000fc40003fe0100 */
[C---:B---3--:R-:W-:Y:S01]  /*10c0*/  LEA R9, R7.reuse, R3, 0x18 ;  /* 0x0000000307097211 */ /* 0x048fe200078ec0ff */
[----:B------:R-:W-:Y:S01]  /*10d0*/  IMAD.IADD R3, R2, 0x1, -R11 ;  /* 0x0000000102037824 */ /* 0x000fe200078e0a0b */
[----:B------:R-:W-:-:S04]  /*10e0*/  LEA R6, R7, R6, 0x18 ;  /* 0x0000000607067211 */ /* 0x000fc800078ec0ff */
[----:B------:R-:W-:Y:S02]  /*10f0*/  SEL R3, R3, RZ, P1 ;  /* 0x000000ff03037207 */ /* 0x000fe40000800000 */
[----:B------:R-:W-:Y:S02]  /*1100*/  SEL R8, R9, R6, P0 ;  /* 0x0000000609087207 */ /* 0x000fe40000000000 */
[----:B------:R-:W-:Y:S01]  /*1110*/  SEL R9, R6, R9, P0 ;  /* 0x0000000906097207 */ /* 0x000fe20000000000 */
[----:B------:R-:W-:-:S07]  /*1120*/  IMAD.MOV.U32 R5, RZ, RZ, R3 ;  /* 0x000000ffff057224 */ /* 0x000fce00078e0003 */
.L_x_21:
[----:B------:R-:W-:Y:S01]  /*1130*/  BSSY.RECONVERGENT B2, `(.L_x_15) ;  /* 0x0000018000027945 */ /* 0x000fe20003800200 */
.L_x_19:
[----:B------:R-:W-:Y:S01]  /*1140*/  IMAD.IADD R6, R4, 0x1, -R3 ;  /* 0x0000000104067824 */ /* 0x000fe200078e0a03 */
[----:B------:R-:W-:Y:S04]  /*1150*/  BSSY.RELIABLE B0, `(.L_x_16) ;  /* 0x0000013000007945 */ /* 0x000fe80003800100 */
[----:B------:R-:W-:-:S04]  /*1160*/  LEA.HI R6, R6, R6, RZ, 0x1 ;  /* 0x0000000606067211 */ /* 0x000fc800078f08ff */
[----:B------:R-:W-:-:S04]  /*1170*/  SHF.R.S32.HI R6, RZ, 0x1, R6 ;  /* 0x00000001ff067819 */ /* 0x000fc80000011406 */
[----:B------:R-:W-:Y:S01]  /*1180*/  IADD3 R13, PT, PT, R5, R6, RZ ;  /* 0x00000006050d7210 */ /* 0x000fe20007ffe0ff */
[----:B------:R-:W-:-:S03]  /*1190*/  IMAD.IADD R12, R4, 0x1, -R6 ;  /* 0x00000001040c7824 */ /* 0x000fc600078e0a06 */
[----:B------:R-:W-:-:S04]  /*11a0*/  ISETP.GT.AND P0, PT, R13, R10, PT ;  /* 0x0000000a0d00720c */ /* 0x000fc80003f04270 */
[----:B------:R-:W-:-:S13]  /*11b0*/  ISETP.LT.OR P0, PT, R12, RZ, P0 ;  /* 0x000000ff0c00720c */ /* 0x000fda0000701670 */
[----:B------:R-:W-:Y:S05]  /*11c0*/  @P0 BRA `(.L_x_17) ;  /* 0x00000000002c0947 */ /* 0x000fea0003800000 */
[C---:B------:R-:W-:Y:S01]  /*11d0*/  ISETP.NE.AND P0, PT, R13.reuse, RZ, PT ;  /* 0x000000ff0d00720c */ /* 0x040fe20003f05270 */
[C---:B------:R-:W-:Y:S02]  /*11e0*/  IMAD R14, R12.reuse, 0x4, R8 ;  /* 0x000000040c0e7824 */ /* 0x040fe400078e0208 */
[----:B------:R-:W-:Y:S01]  /*11f0*/  IMAD R15, R13, 0x4, R9 ;  /* 0x000000040d0f7824 */ /* 0x000fe200078e0209 */
[----:B------:R-:W-:-:S13]  /*1200*/  ISETP.EQ.OR P0, PT, R12, R11, !P0 ;  /* 0x0000000b0c00720c */ /* 0x000fda0004702670 */
[----:B------:R-:W-:Y:S05]  /*1210*/  @P0 BREAK.RELIABLE B0 ;  /* 0x0000000000000942 */ /* 0x000fea0003800100 */
[----:B------:R-:W-:Y:S05]  /*1220*/  @P0 BRA `(.L_x_18) ;  /* 0x0000000000200947 */ /* 0x000fea0003800000 */
[----:B------:R-:W-:Y:S04]  /*1230*/  LDS R6, [R14] ;  /* 0x000000000e067984 */ /* 0x000fe80000000800 */
[----:B------:R-:W0:Y:S02]  /*1240*/  LDS R7, [R15+-0x4] ;  /* 0xfffffc000f077984 */ /* 0x000e240000000800 */
[----:B0-----:R-:W-:-:S13]  /*1250*/  ISETP.GT.AND P0, PT, R6, R7, PT ;  /* 0x000000070600720c */ /* 0x001fda0003f04270 */
[----:B------:R-:W-:Y:S05]  /*1260*/  @P0 BREAK.RELIABLE B0 ;  /* 0x0000000000000942 */ /* 0x000fea0003800100 */
[----:B------:R-:W-:Y:S05]  /*1270*/  @P0 BRA `(.L_x_18) ;  /* 0x00000000000c0947 */ /* 0x000fea0003800000 */
.L_x_17:
[----:B------:R-:W-:Y:S05]  /*1280*/  BSYNC.RELIABLE B0 ;  /* 0x0000000000007941 */ /* 0x000fea0003800100 */
.L_x_16:
[----:B------:R-:W-:Y:S01]  /*1290*/  VIADD R3, R12, 0x1 ;  /* 0x000000010c037836 */ /* 0x000fe20000000000 */
[----:B------:R-:W-:Y:S06]  /*12a0*/  BRA `(.L_x_19) ;  /* 0xfffffffc00a47947 */ /* 0x000fec000383ffff */
.L_x_18:
[----:B------:R-:W-:Y:S05]  /*12b0*/  BSYNC.RECONVERGENT B2 ;  /* 0x0000000000027941 */ /* 0x000fea0003800200 */
.L_x_15:
[----:B------:R-:W-:-:S04]  /*12c0*/  ISETP.NE.AND P0, PT, R12, RZ, PT ;  /* 0x000000ff0c00720c */ /* 0x000fc80003f05270 */
[----:B------:R-:W-:-:S13]  /*12d0*/  ISETP.EQ.OR P0, PT, R13, R10, !P0 ;  /* 0x0000000a0d00720c */ /* 0x000fda0004702670 */
[----:B------:R-:W-:Y:S05]  /*12e0*/  @P0 BRA `(.L_x_20) ;  /* 0x0000000000180947 */ /* 0x000fea0003800000 */
[----:B------:R-:W-:Y:S04]  /*12f0*/  LDS R4, [R14+-0x4] ;  /* 0xfffffc000e047984 */ /* 0x000fe80000000800 */
[----:B------:R-:W0:Y:S02]  /*1300*/  LDS R5, [R15] ;  /* 0x000000000f057984 */ /* 0x000e240000000800 */
[----:B0-----:R-:W-:-:S13]  /*1310*/  ISETP.GT.AND P0, PT, R4, R5, PT ;  /* 0x000000050400720c */ /* 0x001fda0003f04270 */
[----:B------:R-:W-:Y:S01]  /*1320*/  @P0 IADD3 R4, PT, PT, R12, -0x1, RZ ;  /* 0xffffffff0c040810 */ /* 0x000fe20007ffe0ff */
[----:B------:R-:W-:Y:S01]  /*1330*/  @P0 VIADD R5, R13, 0x1 ;  /* 0x000000010d050836 */ /* 0x000fe20000000000 */
[----:B------:R-:W-:Y:S06]  /*1340*/  @P0 BRA `(.L_x_21) ;  /* 0xfffffffc00780947 */ /* 0x000fec000383ffff */
.L_x_20:
[----:B------:R-:W-:Y:S05]  /*1350*/  BSYNC.RECONVERGENT B1 ;  /* 0x0000000000017941 */ /* 0x000fea0003800200 */
.L_x_14:
[----:B------:R-:W-:Y:S05]  /*1360*/  WARPSYNC.ALL ;  /* 0x0000000000007948 */ /* 0x000fea0003800000 */
[----:B------:R-:W-:Y:S01]  /*1370*/  ISETP.GE.AND P0, PT, R12, R11, PT ;  /* 0x0000000b0c00720c */ /* 0x000fe20003f06270 */
[----:B------:R-:W-:-:S12]  /*1380*/  BSSY.RECONVERGENT B1, `(.L_x_22) ;  /* 0x0000010000017945 */ /* 0x000fd80003800200 */
[----:B------:R0:W1:Y:S01]  /*1390*/  @P0 LDS R3, [R15] ;  /* 0x000000000f030984 */ /* 0x0000620000000800 */
[----:B------:R-:W-:Y:S05]  /*13a0*/  @P0 BRA `(.L_x_23) ;  /* 0x0000000000340947 */ /* 0x000fea0003800000 */
[----:B------:R-:W-:-:S13]  /*13b0*/  ISETP.NE.AND P0, PT, R13, R10, PT ;  /* 0x0000000a0d00720c */ /* 0x000fda0003f05270 */
[----:B------:R2:W3:Y:S01]  /*13c0*/  @!P0 LDS R7, [R14] ;  /* 0x000000000e078984 */ /* 0x0004e20000000800 */
[----:B------:R-:W-:Y:S05]  /*13d0*/  @!P0 BRA `(.L_x_24) ;  /* 0x0000000000108947 */ /* 0x000fea0003800000 */
[----:B---3--:R-:W-:Y:S04]  /*13e0*/  LDS R7, [R14] ;  /* 0x000000000e077984 */ /* 0x008fe80000000800 */
[----:B-1----:R-:W1:Y:S02]  /*13f0*/  LDS R3, [R15] ;  /* 0x000000000f037984 */ /* 0x002e640000000800 */
[----:B-1----:R-:W-:-:S13]  /*1400*/  ISETP.GT.AND P0, PT, R7, R3, PT ;  /* 0x000000030700720c */ /* 0x002fda0003f04270 */
[----:B------:R-:W-:Y:S05]  /*1410*/  @P0 BRA `(.L_x_23) ;  /* 0x0000000000180947 */ /* 0x000fea0003800000 */
.L_x_24:
[----:B------:R-:W4:Y:S01]  /*1420*/  LDC.64 R4, c[0x0][0x380] ;  /* 0x0000e000ff047b82 */ /* 0x000f220000000a00 */
[----:B-1----:R-:W-:-:S05]  /*1430*/  IMAD.SHL.U32 R3, R0, 0x400, RZ ;  /* 0x0000040000037824 */ /* 0x002fca00078e00ff */
[----:B------:R-:W-:-:S05]  /*1440*/  LOP3.LUT R3, R3, R2, RZ, 0xfc, !PT ;  /* 0x0000000203037212 */ /* 0x000fca00078efcff */
[----:B----4-:R-:W-:-:S05]  /*1450*/  IMAD.WIDE.U32 R2, R3, 0x4, R4 ;  /* 0x0000000403027825 */ /* 0x010fca00078e0004 */
[----:B---3--:R-:W-:Y:S01]  /*1460*/  STG.E desc[UR8][R2.64], R7 ;  /* 0x0000000702007986 */ /* 0x008fe2000c101908 */
[----:B------:R-:W-:Y:S05]  /*1470*/  EXIT ;  /* 0x000000000000794d */ /* 0x000fea0003800000 */
.L_x_23:
[----:B------:R-:W-:Y:S05]  /*1480*/  BSYNC.RECONVERGENT B1 ;  /* 0x0000000000017941 */ /* 0x000fea0003800200 */
.L_x_22:
[----:B------:R-:W3:Y:S01]  /*1490*/  LDC.64 R4, c[0x0][0x380] ;  /* 0x0000e000ff047b82 */ /* 0x000ee20000000a00 */
[----:B------:R-:W-:-:S05]  /*14a0*/  IMAD.SHL.U32 R7, R0, 0x400, RZ ;  /* 0x0000040000077824 */ /* 0x000fca00078e00ff */
[----:B------:R-:W-:-:S05]  /*14b0*/  LOP3.LUT R7, R7, R2, RZ, 0xfc, !PT ;  /* 0x0000000207077212 */ /* 0x000fca00078efcff */
[----:B---3--:R-:W-:-:S05]  /*14c0*/  IMAD.WIDE.U32 R4, R7, 0x4, R4 ;  /* 0x0000000407047825 */ /* 0x008fca00078e0004 */
[----:B-1----:R-:W-:Y:S01]  /*14d0*/  STG.E desc[UR8][R4.64], R3 ;  /* 0x0000000304007986 */ /* 0x002fe2000c101908 */
[----:B------:R-:W-:Y:S05]  /*14e0*/  EXIT ;  /* 0x000000000000794d */ /* 0x000fea0003800000 */
.L_x_25:
[----:B------:R-:W-:-:S00]  /*14f0*/  BRA `(.L_x_25) ;  /* 0xfffffffc00fc7947 */ /* 0x000fc0000383ffff */
[----:B------:R-:W-:-:S00]  /*1500*/  NOP ;  /* 0x0000000000007918 */ /* 0x000fc00000000000 */
[----:B------:R-:W-:-:S00]  /*1510*/  NOP ;  /* 0x0000000000007918 */ /* 0x000fc00000000000 */
[----:B------:R-:W-:-:S00]  /*1520*/  NOP ;  /* 0x0000000000007918 */ /* 0x000fc00000000000 */
[----:B------:R-:W-:-:S00]  /*1530*/  NOP ;  /* 0x0000000000007918 */ /* 0x000fc00000000000 */
[----:B------:R-:W-:-:S00]  /*1540*/  NOP ;  /* 0x0000000000007918 */ /* 0x000fc00000000000 */
[----:B------:R-:W-:-:S00]  /*1550*/  NOP ;  /* 0x0000000000007918 */ /* 0x000fc00000000000 */
[----:B------:R-:W-:-:S00]  /*1560*/  NOP ;  /* 0x0000000000007918 */ /* 0x000fc00000000000 */
[----:B------:R-:W-:-:S00]  /*1570*/  NOP ;  /* 0x0000000000007918 */ /* 0x000fc00000000000 */
.L_x_43:


//--------------------- .text._Z9partitionPiS_S_iii --------------------------
	.section	.text._Z9partitionPiS_S_iii,"ax",@progbits
	.align	128
        .global         _Z9partitionPiS_S_iii
        .type           _Z9partitionPiS_S_iii,@function
        .size           _Z9partitionPiS_S_iii,(.L_x_44 - _Z9partitionPiS_S_iii)
        .other          _Z9partitionPiS_S_iii,@"STO_CUDA_ENTRY STV_DEFAULT"
_Z9partitionPiS_S_iii:
.text._Z9partitionPiS_S_iii:
[----:B------:R-:W-:Y:S01]  /*0000*/  LDC R1, c[0x0][0x37c] ;  /* 0x0000df00ff017b82 */ /* 0x000fe20000000800 */
[----:B------:R-:W0:Y:S01]  /*0010*/  LDCU UR5, c[0x0][0x3a0] ;  /* 0x00007400ff0577ac */ /* 0x000e220008000800 */
[----:B------:R-:W1:Y:S01]  /*0020*/  S2R R0, SR_CTAID.X ;  /* 0x0000000000007919 */ /* 0x000e620000002500 */
[----:B------:R-:W2:Y:S01]  /*0030*/  LDCU UR8, c[0x0][0x39c] ;  /* 0x00007380ff0877ac */ /* 0x000ea20008000800 */
[----:B------:R-:W3:Y:S01]  /*0040*/  LDCU.64 UR6, c[0x0][0x358] ;  /* 0x00006b00ff0677ac */ /* 0x000ee20008000a00 */
[----:B0-----:R-:W0:Y:S01]  /*0050*/  I2F.U32.RP R4, UR5 ;  /* 0x0000000500047d06 */ /* 0x001e220008209000 */
[----:B------:R-:W-:Y:S01]  /*0060*/  ISETP.NE.U32.AND P2, PT, RZ, UR5, PT ;  /* 0x00000005ff007c0c */ /* 0x000fe2000bf45070 */
[----:B--2---:R-:W-:-:S04]  /*0070*/  ULEA.HI UR4, UR8, UR8, URZ, 0x1 ;  /* 0x0000000808047291 */ /* 0x004fc8000f8f08ff */
[----:B------:R-:W-:Y:S02]  /*0080*/  USHF.R.S32.HI UR4, URZ, 0x1, UR4 ;  /* 0x00000001ff047899 */ /* 0x000fe40008011404 */
[----:B0-----:R-:W0:Y:S02]  /*0090*/  MUFU.RCP R4, R4 ;  /* 0x0000000400047308 */ /* 0x001e240000001000 */
[----:B0-----:R-:W-:-:S06]  /*00a0*/  VIADD R2, R4, 0xffffffe ;  /* 0x0ffffffe04027836 */ /* 0x001fcc0000000000 */
[----:B------:R0:W2:Y:S02]  /*00b0*/  F2I.FTZ.U32.TRUNC.NTZ R3, R2 ;  /* 0x0000000200037305 */ /* 0x0000a4000021f000 */
[----:B0-----:R-:W-:Y:S02]  /*00c0*/  IMAD.MOV.U32 R2, RZ, RZ, RZ ;  /* 0x000000ffff027224 */ /* 0x001fe400078e00ff */
[----:B--2---:R-:W-:-:S04]  /*00d0*/  IMAD.MOV R5, RZ, RZ, -R3 ;  /* 0x000000ffff057224 */ /* 0x004fc800078e0a03 */
[----:B------:R-:W-:-:S04]  /*00e0*/  IMAD R5, R5, UR5, RZ ;  /* 0x0000000505057c24 */ /* 0x000fc8000f8e02ff */
[----:B------:R-:W-:Y:S02]  /*00f0*/  IMAD.HI.U32 R3, R3, R5, R2 ;  /* 0x0000000503037227 */ /* 0x000fe400078e0002 */
[----:B------:R-:W0:Y:S04]  /*0100*/  LDC.64 R4, c[0x0][0x380] ;  /* 0x0000e000ff047b82 */ /* 0x000e280000000a00 */
[----:B-1----:R-:W-:-:S05]  /*0110*/  IMAD.HI.U32 R6, R3, R0, RZ ;  /* 0x0000000003067227 */ /* 0x002fca00078e00ff */
[----:B------:R-:W-:-:S05]  /*0120*/  IADD3 R3, PT, PT, -R6, RZ, RZ ;  /* 0x000000ff06037210 */ /* 0x000fca0007ffe1ff */
[----:B------:R-:W-:-:S05]  /*0130*/  IMAD R3, R3, UR5, R0 ;  /* 0x0000000503037c24 */ /* 0x000fca000f8e0200 */
[----:B------:R-:W-:-:S13]  /*0140*/  ISETP.GE.U32.AND P0, PT, R3, UR5, PT ;  /* 0x0000000503007c0c */ /* 0x000fda000bf06070 */
[----:B------:R-:W-:Y:S02]  /*0150*/  @P0 VIADD R3, R3, -UR5 ;  /* 0x8000000503030c36 */ /* 0x000fe40008000000 */
[----:B------:R-:W-:-:S03]  /*0160*/  @P0 VIADD R6, R6, 0x1 ;  /* 0x0000000106060836 */ /* 0x000fc60000000000 */
[----:B------:R-:W-:Y:S02]  /*0170*/  ISETP.GE.U32.AND P1, PT, R3, UR5, PT ;  /* 0x0000000503007c0c */ /* 0x000fe4000bf26070 */
[----:B------:R-:W1:Y:S11]  /*0180*/  LDC.64 R2, c[0x0][0x380] ;  /* 0x0000e000ff027b82 */ /* 0x000e760000000a00 */
[----:B------:R-:W-:-:S02]  /*0190*/  @P1 IADD3 R6, PT, PT, R6, 0x1, RZ ;  /* 0x0000000106061810 */ /* 0x000fc40007ffe0ff */
[----:B------:R-:W-:-:S05]  /*01a0*/  @!P2 LOP3.LUT R6, RZ, UR5, RZ, 0x33, !PT ;  /* 0x00000005ff06ac12 */ /* 0x000fca000f8e33ff */
[----:B------:R-:W-:Y:S02]  /*01b0*/  IMAD.MOV R7, RZ, RZ, -R6 ;  /* 0x000000ffff077224 */ /* 0x000fe400078e0a06 */
[----:B------:R-:W-:Y:S02]  /*01c0*/  IMAD R6, R6, UR8, RZ ;  /* 0x0000000806067c24 */ /* 0x000fe4000f8e02ff */
[----:B------:R-:W-:-:S04]  /*01d0*/  IMAD R7, R7, UR5, R0 ;  /* 0x0000000507077c24 */ /* 0x000fc8000f8e0200 */
[----:B------:R-:W-:Y:S02]  /*01e0*/  IMAD.SHL.U32 R8, R7, 0x400, RZ ;  /* 0x0000040007087824 */ /* 0x000fe400078e00ff */
[----:B------:R-:W-:-:S03]  /*01f0*/  VIADD R7, R6, UR4 ;  /* 0x0000000406077c36 */ /* 0x000fc60008000000 */
[C---:B------:R-:W-:Y:S01]  /*0200*/  ISETP.GT.AND P0, PT, R8.reuse, UR4, PT ;  /* 0x0000000408007c0c */ /* 0x040fe2000bf04270 */
[----:B------:R-:W-:Y:S01]  /*0210*/  VIADD R10, R7, 0xffffffff ;  /* 0xffffffff070a7836 */ /* 0x000fe20000000000 */
[C---:B------:R-:W-:Y:S02]  /*0220*/  IADD3 R9, PT, PT, R8.reuse, -UR4, RZ ;  /* 0x8000000408097c10 */ /* 0x040fe4000fffe0ff */
[----:B------:R-:W-:Y:S02]  /*0230*/  VIMNMX R17, PT, PT, R8, UR4, PT ;  /* 0x0000000408117c48 */ /* 0x000fe4000bfe0100 */
[----:B------:R-:W-:-:S04]  /*0240*/  SEL R16, R9, RZ, P0 ;  /* 0x000000ff09107207 */ /* 0x000fc80000000000 */
[----:B0--3--:R-:W-:-:S07]  /*0250*/  MOV R12, R16 ;  /* 0x00000010000c7202 */ /* 0x009fce0000000f00 */
.L_x_28:
[----:B------:R-:W-:-:S05]  /*0260*/  IMAD.IADD R8, R17, 0x1, -R12 ;  /* 0x0000000111087824 */ /* 0x000fca00078e0a0c */
[----:B------:R-:W-:-:S04]  /*0270*/  LEA.HI R8, R8, R8, RZ, 0x1 ;  /* 0x0000000808087211 */ /* 0x000fc800078f08ff */
[----:B------:R-:W-:-:S04]  /*0280*/  SHF.R.S32.HI R8, RZ, 0x1, R8 ;  /* 0x00000001ff087819 */ /* 0x000fc80000011408 */
[----:B------:R-:W-:Y:S01]  /*0290*/  IADD3 R13, PT, PT, R17, -R8, RZ ;  /* 0x80000008110d7210 */ /* 0x000fe20007ffe0ff */
[----:B------:R-:W-:-:S05]  /*02a0*/  IMAD.IADD R11, R16, 0x1, R8 ;  /* 0x00000001100b7824 */ /* 0x000fca00078e0208 */
[----:B------:R-:W-:-:S13]  /*02b0*/  ISETP.GT.AND P0, PT, R11, UR4, PT ;  /* 0x000000040b007c0c */ /* 0x000fda000bf04270 */
[----:B------:R-:W-:Y:S05]  /*02c0*/  @P0 BRA `(.L_x_26) ;  /* 0x00000000002c0947 */ /* 0x000fea0003800000 */
[----:B------:R-:W-:Y:S01]  /*02d0*/  ISETP.NE.AND P0, PT, R11, RZ, PT ;  /* 0x000000ff0b00720c */ /* 0x000fe20003f05270 */
[----:B------:R-:W-:-:S03]  /*02e0*/  IMAD.IADD R9, R10, 0x1, R11 ;  /* 0x000000010a097824 */ /* 0x000fc600078e020b */
[----:B------:R-:W-:Y:S01]  /*02f0*/  ISETP.EQ.OR P0, PT, R13, UR4, !P0 ;  /* 0x000000040d007c0c */ /* 0x000fe2000c702670 */
[----:B-1----:R-:W-:-:S12]  /*0300*/  IMAD.WIDE R8, R9, 0x4, R2 ;  /* 0x0000000409087825 */ /* 0x002fd800078e0202 */
[----:B------:R-:W-:Y:S05]  /*0310*/  @P0 BRA `(.L_x_27) ;  /* 0x0000000000200947 */ /* 0x000fea0003800000 */
[----:B------:R-:W-:Y:S01]  /*0320*/  IMAD.IADD R15, R6, 0x1, R13 ;  /* 0x00000001060f7824 */ /* 0x000fe200078e020d */
[----:B------:R-:W2:Y:S03]  /*0330*/  LDG.E R19, desc[UR6][R8.64] ;  /* 0x0000000608137981 */ /* 0x000ea6000c1e1900 */
[----:B------:R-:W-:-:S06]  /*0340*/  IMAD.WIDE R14, R15, 0x4, R2 ;  /* 0x000000040f0e7825 */ /* 0x000fcc00078e0202 */
[----:B------:R-:W2:Y:S02]  /*0350*/  LDG.E R14, desc[UR6][R14.64] ;  /* 0x000000060e0e7981 */ /* 0x000ea4000c1e1900 */
[----:B--2---:R-:W-:-:S13]  /*0360*/  ISETP.GT.AND P0, PT, R14, R19, PT ;  /* 0x000000130e00720c */ /* 0x004fda0003f04270 */
[----:B------:R-:W-:Y:S05]  /*0370*/  @P0 BRA `(.L_x_27) ;  /* 0x0000000000080947 */ /* 0x000fea0003800000 */
.L_x_26:
[----:B------:R-:W-:Y:S01]  /*0380*/  IADD3 R12, PT, PT, R13, 0x1, RZ ;  /* 0x000000010d0c7810 */ /* 0x000fe20007ffe0ff */
[----:B------:R-:W-:Y:S06]  /*0390*/  BRA `(.L_x_28) ;  /* 0xfffffffc00b07947 */ /* 0x000fec000383ffff */
.L_x_27:
[----:B------:R-:W-:-:S04]  /*03a0*/  ISETP.NE.AND P0, PT, R13, RZ, PT ;  /* 0x000000ff0d00720c */ /* 0x000fc80003f05270 */
[----:B------:R-:W-:-:S13]  /*03b0*/  ISETP.EQ.OR P0, PT, R11, UR4, !P0 ;  /* 0x000000040b007c0c */ /* 0x000fda000c702670 */
[----:B------:R-:W-:Y:S05]  /*03c0*/  @P0 BRA `(.L_x_29) ;  /* 0x00000000002c0947 */ /* 0x000fea0003800000 */
[----:B------:R-:W-:Y:S01]  /*03d0*/  SHF.R.S32.HI R15, RZ, 0x1f, R13 ;  /* 0x0000001fff0f7819 */ /* 0x000fe2000001140d */
[----:B------:R-:W2:Y:S01]  /*03e0*/  LDG.E R9, desc[UR6][R8.64+0x4] ;  /* 0x0000040608097981 */ /* 0x000ea2000c1e1900 */
[----:B------:R-:W-:-:S04]  /*03f0*/  IADD3 R16, P0, PT, R6, R13, RZ ;  /* 0x0000000d06107210 */ /* 0x000fc80007f1e0ff */
[----:B------:R-:W-:Y:S02]  /*0400*/  LEA.HI.X.SX32 R15, R6, R15, 0x1, P0 ;  /* 0x0000000f060f7211 */ /* 0x000fe400000f0eff */
[----:B------:R-:W-:-:S04]  /*0410*/  LEA R14, P0, R16, R4, 0x2 ;  /* 0x00000004100e7211 */ /* 0x000fc800078010ff */
[----:B------:R-:W-:-:S05]  /*0420*/  LEA.HI.X R15, R16, R5, R15, 0x2, P0 ;  /* 0x00000005100f7211 */ /* 0x000fca00000f140f */
[----:B------:R-:W2:Y:S02]  /*0430*/  LDG.E R14, desc[UR6][R14.64+-0x4] ;  /* 0xfffffc060e0e7981 */ /* 0x000ea4000c1e1900 */
[----:B--2---:R-:W-:-:S13]  /*0440*/  ISETP.GT.AND P0, PT, R14, R9, PT ;  /* 0x000000090e00720c */ /* 0x004fda0003f04270 */
[----:B------:R-:W-:Y:S02]  /*0450*/  @P0 VIADD R17, R13, 0xffffffff ;  /* 0xffffffff0d110836 */ /* 0x000fe40000000000 */
[----:B------:R-:W-:Y:S01]  /*0460*/  @P0 VIADD R16, R11, 0x1 ;  /* 0x000000010b100836 */ /* 0x000fe20000000000 */
[----:B------:R-:W-:Y:S06]  /*0470*/  @P0 BRA `(.L_x_28) ;  /* 0xfffffffc00780947 */ /* 0x000fec000383ffff */
.L_x_29:
[----:B------:R-:W0:Y:S01]  /*0480*/  LDC.64 R2, c[0x0][0x388] ;  /* 0x0000e200ff027b82 */ /* 0x000e220000000a00 */
[----:B------:R-:W-:Y:S01]  /*0490*/  IADD3 R11, PT, PT, R6, R11, RZ ;  /* 0x0000000b060b7210 */ /* 0x000fe20007ffe0ff */
[----:B------:R-:W-:-:S06]  /*04a0*/  IMAD.IADD R7, R7, 0x1, R13 ;  /* 0x0000000107077824 */ /* 0x000fcc00078e020d */
[----:B------:R-:W1:Y:S01]  /*04b0*/  LDC.64 R4, c[0x0][0x390] ;  /* 0x0000e400ff047b82 */ /* 0x000e620000000a00 */
[----:B0-----:R-:W-:-:S05]  /*04c0*/  IMAD.WIDE.U32 R2, R0, 0x4, R2 ;  /* 0x0000000400027825 */ /* 0x001fca00078e0002 */
[----:B------:R-:W-:Y:S01]  /*04d0*/  STG.E desc[UR6][R2.64], R11 ;  /* 0x0000000b02007986 */ /* 0x000fe2000c101906 */
[----:B-1----:R-:W-:-:S05]  /*04e0*/  IMAD.WIDE.U32 R4, R0, 0x4, R4 ;  /* 0x0000000400047825 */ /* 0x002fca00078e0004 */
[----:B------:R-:W-:Y:S01]  /*04f0*/  STG.E desc[UR6][R4.64], R7 ;  /* 0x0000000704007986 */ /* 0x000fe2000c101906 */
[----:B------:R-:W-:Y:S05]  /*0500*/  EXIT ;  /* 0x000000000000794d */ /* 0x000fea0003800000 */
.L_x_30:
        /* <DEDUP_REMOVED lines=15> */
.L_x_44:


//--------------------- .text._Z5mergePiii        --------------------------
	.section	.text._Z5mergePiii,"ax",@progbits
	.align	128
        .global         _Z5mergePiii
        .type           _Z5mergePiii,@function
        .size           _Z5mergePiii,(.L_x_45 - _Z5mergePiii)
        .other          _Z5mergePiii,@"STO_CUDA_ENTRY STV_DEFAULT"
_Z5mergePiii:
.text._Z5mergePiii:
[----:B------:R-:W-:Y:S01]  /*0000*/  LDC R1, c[0x0][0x37c] ;  /* 0x0000df00ff017b82 */ /* 0x000fe20000000800 */
[----:B------:R-:W0:Y:S01]  /*0010*/  S2R R8, SR_TID.X ;  /* 0x0000000000087919 */ /* 0x000e220000002100 */
[----:B------:R-:W0:Y:S02]  /*0020*/  LDCU UR4, c[0x0][0x38c] ;  /* 0x00007180ff0477ac */ /* 0x000e240008000800 */
[----:B0-----:R-:W-:-:S13]  /*0030*/  ISETP.GE.AND P0, PT, R8, UR4, PT ;  /* 0x0000000408007c0c */ /* 0x001fda000bf06270 */
[----:B------:R-:W-:Y:S05]  /*0040*/  @P0 EXIT ;  /* 0x000000000000094d */ /* 0x000fea0003800000 */
[----:B------:R-:W0:Y:S01]  /*0050*/  LDCU UR6, c[0x0][0x388] ;  /* 0x00007100ff0677ac */ /* 0x000e220008000800 */
[----:B------:R-:W1:Y:S01]  /*0060*/  LDC R10, c[0x0][0x360] ;  /* 0x0000d800ff0a7b82 */ /* 0x000e620000000800 */
[----:B------:R-:W2:Y:S07]  /*0070*/  LDCU.64 UR8, c[0x0][0x358] ;  /* 0x00006b00ff0877ac */ /* 0x000eae0008000a00 */
[----:B------:R-:W3:Y:S01]  /*0080*/  S2UR UR4, SR_CTAID.X ;  /* 0x00000000000479c3 */ /* 0x000ee20000002500 */
[----:B0-----:R-:W0:Y:S08]  /*0090*/  I2F.U32.RP R0, UR6 ;  /* 0x0000000600007d06 */ /* 0x001e300008209000 */
[----:B0-----:R-:W0:Y:S02]  /*00a0*/  MUFU.RCP R0, R0 ;  /* 0x0000000000007308 */ /* 0x001e240000001000 */
[----:B0-----:R-:W-:-:S06]  /*00b0*/  VIADD R2, R0, 0xffffffe ;  /* 0x0ffffffe00027836 */ /* 0x001fcc0000000000 */
[----:B------:R0:W4:Y:S02]  /*00c0*/  F2I.FTZ.U32.TRUNC.NTZ R3, R2 ;  /* 0x0000000200037305 */ /* 0x000124000021f000 */
[----:B0-----:R-:W-:Y:S02]  /*00d0*/  IMAD.MOV.U32 R2, RZ, RZ, RZ ;  /* 0x000000ffff027224 */ /* 0x001fe400078e00ff */
[----:B----4-:R-:W-:-:S04]  /*00e0*/  IMAD.MOV R5, RZ, RZ, -R3 ;  /* 0x000000ffff057224 */ /* 0x010fc800078e0a03 */
[----:B------:R-:W-:-:S04]  /*00f0*/  IMAD R5, R5, UR6, RZ ;  /* 0x0000000605057c24 */ /* 0x000fc8000f8e02ff */
[----:B------:R-:W-:-:S06]  /*0100*/  IMAD.HI.U32 R3, R3, R5, R2 ;  /* 0x0000000503037227 */ /* 0x000fcc00078e0002 */
[----:B------:R-:W-:-:S04]  /*0110*/  IMAD.HI.U32 R4, R3, R8, RZ ;  /* 0x0000000803047227 */ /* 0x000fc800078e00ff */
[----:B-1----:R-:W-:-:S04]  /*0120*/  IMAD.HI.U32 R6, R3, R10, RZ ;  /* 0x0000000a03067227 */ /* 0x002fc800078e00ff */
[----:B------:R-:W-:Y:S02]  /*0130*/  IMAD.MOV R3, RZ, RZ, -R4 ;  /* 0x000000ffff037224 */ /* 0x000fe400078e0a04 */
[----:B------:R-:W-:Y:S02]  /*0140*/  IMAD.MOV R5, RZ, RZ, -R6 ;  /* 0x000000ffff057224 */ /* 0x000fe400078e0a06 */
[----:B------:R-:W-:Y:S02]  /*0150*/  IMAD R0, R3, UR6, R8 ;  /* 0x0000000603007c24 */ /* 0x000fe4000f8e0208 */
[----:B------:R-:W-:Y:S01]  /*0160*/  IMAD R2, R5, UR6, R10 ;  /* 0x0000000605027c24 */ /* 0x000fe2000f8e020a */
[----:B------:R-:W-:Y:S02]  /*0170*/  LOP3.LUT R5, RZ, UR6, RZ, 0x33, !PT ;  /* 0x00000006ff057c12 */ /* 0x000fe4000f8e33ff */
[----:B------:R-:W-:Y:S02]  /*0180*/  ISETP.GE.U32.AND P3, PT, R0, UR6, PT ;  /* 0x0000000600007c0c */ /* 0x000fe4000bf66070 */
[----:B------:R-:W-:-:S11]  /*0190*/  ISETP.GE.U32.AND P2, PT, R2, UR6, PT ;  /* 0x0000000602007c0c */ /* 0x000fd6000bf46070 */
[----:B------:R-:W-:Y:S02]  /*01a0*/  @P3 VIADD R0, R0, -UR6 ;  /* 0x8000000600003c36 */ /* 0x000fe40008000000 */
[----:B------:R-:W-:Y:S02]  /*01b0*/  @P2 VIADD R2, R2, -UR6 ;  /* 0x8000000602022c36 */ /* 0x000fe40008000000 */
[----:B------:R-:W-:Y:S01]  /*01c0*/  @P3 VIADD R4, R4, 0x1 ;  /* 0x0000000104043836 */ /* 0x000fe20000000000 */
[----:B------:R-:W-:Y:S01]  /*01d0*/  ISETP.GE.U32.AND P1, PT, R0, UR6, PT ;  /* 0x0000000600007c0c */ /* 0x000fe2000bf26070 */
[----:B------:R-:W-:Y:S01]  /*01e0*/  @P2 VIADD R6, R6, 0x1 ;  /* 0x0000000106062836 */ /* 0x000fe20000000000 */
[----:B------:R-:W-:Y:S02]  /*01f0*/  ISETP.GE.U32.AND P0, PT, R2, UR6, PT ;  /* 0x0000000602007c0c */ /* 0x000fe4000bf06070 */
[----:B------:R-:W0:Y:S01]  /*0200*/  LDC.64 R2, c[0x0][0x380] ;  /* 0x0000e000ff027b82 */ /* 0x000e220000000a00 */
[----:B------:R-:W-:-:S08]  /*0210*/  ISETP.NE.U32.AND P3, PT, RZ, UR6, PT ;  /* 0x00000006ff007c0c */ /* 0x000fd0000bf65070 */
[----:B------:R-:W-:Y:S02]  /*0220*/  @P1 VIADD R4, R4, 0x1 ;  /* 0x0000000104041836 */ /* 0x000fe40000000000 */
[----:B------:R-:W-:-:S03]  /*0230*/  @P0 VIADD R6, R6, 0x1 ;  /* 0x0000000106060836 */ /* 0x000fc60000000000 */
[C---:B------:R-:W-:Y:S02]  /*0240*/  SEL R4, R5.reuse, R4, !P3 ;  /* 0x0000000405047207 */ /* 0x040fe40005800000 */
[----:B------:R-:W-:-:S03]  /*0250*/  SEL R7, R5, R6, !P3 ;  /* 0x0000000605077207 */ /* 0x000fc60005800000 */
[----:B------:R-:W-:Y:S02]  /*0260*/  IMAD R0, R4, UR6, RZ ;  /* 0x0000000604007c24 */ /* 0x000fe4000f8e02ff */
[----:B---3--:R-:W-:Y:S02]  /*0270*/  IMAD R4, R7, UR4, R4 ;  /* 0x0000000407047c24 */ /* 0x008fe4000f8e0204 */
[----:B------:R-:W-:-:S04]  /*0280*/  IMAD.IADD R5, R8, 0x1, -R0 ;  /* 0x0000000108057824 */ /* 0x000fc800078e0a00 */
[----:B------:R-:W-:-:S04]  /*0290*/  IMAD R7, R4, UR6, R5 ;  /* 0x0000000604077c24 */ /* 0x000fc8000f8e0205 */
[----:B0-----:R-:W-:-:S05]  /*02a0*/  IMAD.WIDE R2, R7, 0x4, R2 ;  /* 0x0000000407027825 */ /* 0x001fca00078e0202 */
[----:B--2---:R-:W2:Y:S01]  /*02b0*/  LDG.E R4, desc[UR8][R2.64] ;  /* 0x0000000802047981 */ /* 0x004ea2000c1e1900 */
[----:B------:R-:W0:Y:S01]  /*02c0*/  S2UR UR5, SR_CgaCtaId ;  /* 0x00000000000579c3 */ /* 0x000e220000008800 */
[----:B------:R-:W-:Y:S01]  /*02d0*/  UMOV UR4, 0x400 ;  /* 0x0000040000047882 */ /* 0x000fe20000000000 */
[----:B------:R-:W-:Y:S01]  /*02e0*/  SHF.R.S32.HI R9, RZ, 0x1f, R0 ;  /* 0x0000001fff097819 */ /* 0x000fe20000011400 */
[----:B------:R-:W-:Y:S03]  /*02f0*/  BSSY.RECONVERGENT B1, `(.L_x_31) ;  /* 0x0000038000017945 */ /* 0x000fe60003800200 */
[----:B------:R-:W-:-:S04]  /*0300*/  LEA.HI R9, R9, R0, RZ, 0xa ;  /* 0x0000000009097211 */ /* 0x000fc800078f50ff */
[----:B------:R-:W-:-:S05]  /*0310*/  LOP3.LUT R9, R9, 0xfffffc00, RZ, 0xc0, !PT ;  /* 0xfffffc0009097812 */ /* 0x000fca00078ec0ff */
[----:B------:R-:W-:Y:S01]  /*0320*/  IMAD.IADD R9, R0, 0x1, -R9 ;  /* 0x0000000100097824 */ /* 0x000fe200078e0a09 */
[----:B0-----:R-:W-:Y:S02]  /*0330*/  ULEA UR4, UR5, UR4, 0x18 ;  /* 0x0000000405047291 */ /* 0x001fe4000f8ec0ff */
[----:B------:R-:W-:-:S04]  /*0340*/  ULEA.HI UR5, UR6, UR6, URZ, 0x1 ;  /* 0x0000000606057291 */ /* 0x000fc8000f8f08ff */
[----:B------:R-:W-:Y:S01]  /*0350*/  LEA R7, R8, UR4, 0x2 ;  /* 0x0000000408077c11 */ /* 0x000fe2000f8e10ff */
[----:B------:R-:W-:-:S06]  /*0360*/  USHF.R.S32.HI UR5, URZ, 0x1, UR5 ;  /* 0x00000001ff057899 */ /* 0x000fcc0008011405 */
[----:B------:R-:W-:Y:S01]  /*0370*/  IADD3 R8, PT, PT, R0, UR5, RZ ;  /* 0x0000000500087c10 */ /* 0x000fe2000fffe0ff */
[C---:B------:R-:W-:Y:S01]  /*0380*/  VIADD R6, R5.reuse, -UR5 ;  /* 0x8000000505067c36 */ /* 0x040fe20008000000 */
[----:B------:R-:W-:Y:S02]  /*0390*/  ISETP.GT.AND P0, PT, R5, UR5, PT ;  /* 0x0000000505007c0c */ /* 0x000fe4000bf04270 */
[----:B------:R-:W-:Y:S02]  /*03a0*/  SHF.R.S32.HI R11, RZ, 0x1f, R8 ;  /* 0x0000001fff0b7819 */ /* 0x000fe40000011408 */
[----:B------:R-:W-:Y:S02]  /*03b0*/  SEL R6, R6, RZ, P0 ;  /* 0x000000ff06067207 */ /* 0x000fe40000000000 */
[----:B------:R-:W-:Y:S02]  /*03c0*/  LEA.HI R11, R11, R8, RZ, 0xa ;  /* 0x000000080b0b7211 */ /* 0x000fe400078f50ff */
[----:B------:R-:W-:Y:S01]  /*03d0*/  VIMNMX R5, PT, PT, R5, UR5, PT ;  /* 0x0000000505057c48 */ /* 0x000fe2000bfe0100 */
[----:B------:R-:W-:Y:S01]  /*03e0*/  IMAD.MOV.U32 R0, RZ, RZ, R6 ;  /* 0x000000ffff007224 */ /* 0x000fe200078e0006 */
[----:B------:R-:W-:-:S05]  /*03f0*/  LOP3.LUT R11, R11, 0xfffffc00, RZ, 0xc0, !PT ;  /* 0xfffffc000b0b7812 */ /* 0x000fca00078ec0ff */
[----:B------:R-:W-:Y:S01]  /*0400*/  IMAD.IADD R11, R8, 0x1, -R11 ;  /* 0x00000001080b7824 */ /* 0x000fe200078e0a0b */
[----:B--2---:R0:W-:Y:S01]  /*0410*/  STS [R7], R4 ;  /* 0x0000000407007388 */ /* 0x0041e20000000800 */
[----:B------:R-:W-:Y:S06]  /*0420*/  BAR.SYNC.DEFER_BLOCKING 0x0 ;  /* 0x0000000000007b1d */ /* 0x000fec0000010000 */
.L_x_38:
[----:B------:R-:W-:Y:S01]  /*0430*/  BSSY.RECONVERGENT B2, `(.L_x_32) ;  /* 0x000001a000027945 */ /* 0x000fe20003800200 */
.L_x_36:
[----:B0-----:R-:W-:Y:S01]  /*0440*/  IMAD.IADD R4, R5, 0x1, -R0 ;  /* 0x0000000105047824 */ /* 0x001fe200078e0a00 */
[----:B------:R-:W-:Y:S04]  /*0450*/  BSSY.RELIABLE B0, `(.L_x_33) ;  /* 0x0000015000007945 */ /* 0x000fe80003800100 */
[----:B------:R-:W-:-:S04]  /*0460*/  LEA.HI R4, R4, R4, RZ, 0x1 ;  /* 0x0000000404047211 */ /* 0x000fc800078f08ff */
[----:B------:R-:W-:-:S04]  /*0470*/  SHF.R.S32.HI R4, RZ, 0x1, R4 ;  /* 0x00000001ff047819 */ /* 0x000fc80000011404 */
[----:B------:R-:W-:Y:S01]  /*0480*/  IADD3 R10, PT, PT, R5, -R4, RZ ;  /* 0x80000004050a7210 */ /* 0x000fe20007ffe0ff */
[----:B------:R-:W-:-:S05]  /*0490*/  IMAD.IADD R8, R6, 0x1, R4 ;  /* 0x0000000106087824 */ /* 0x000fca00078e0204 */
[----:B------:R-:W-:-:S04]  /*04a0*/  ISETP.GT.AND P0, PT, R8, UR5, PT ;  /* 0x0000000508007c0c */ /* 0x000fc8000bf04270 */
[----:B------:R-:W-:-:S13]  /*04b0*/  ISETP.LT.OR P0, PT, R10, RZ, P0 ;  /* 0x000000ff0a00720c */ /* 0x000fda0000701670 */
[----:B------:R-:W-:Y:S05]  /*04c0*/  @P0 BRA `(.L_x_34) ;  /* 0x0000000000340947 */ /* 0x000fea0003800000 */
[----:B------:R-:W-:Y:S01]  /*04d0*/  ISETP.NE.AND P0, PT, R8, RZ, PT ;  /* 0x000000ff0800720c */ /* 0x000fe20003f05270 */
[----:B------:R-:W-:Y:S02]  /*04e0*/  IMAD.IADD R4, R9, 0x1, R10 ;  /* 0x0000000109047824 */ /* 0x000fe400078e020a */
[----:B------:R-:W-:Y:S01]  /*04f0*/  IMAD.IADD R7, R11, 0x1, R8 ;  /* 0x000000010b077824 */ /* 0x000fe200078e0208 */
[----:B------:R-:W-:Y:S02]  /*0500*/  ISETP.EQ.OR P0, PT, R10, UR5, !P0 ;  /* 0x000000050a007c0c */ /* 0x000fe4000c702670 */
[----:B------:R-:W-:Y:S02]  /*0510*/  LEA R12, R4, UR4, 0x2 ;  /* 0x00000004040c7c11 */ /* 0x000fe4000f8e10ff */
[----:B------:R-:W-:-:S09]  /*0520*/  LEA R13, R7, UR4, 0x2 ;  /* 0x00000004070d7c11 */ /* 0x000fd2000f8e10ff */
[----:B------:R-:W-:Y:S05]  /*0530*/  @P0 BREAK.RELIABLE B0 ;  /* 0x0000000000000942 */ /* 0x000fea0003800100 */
[----:B------:R-:W-:Y:S05]  /*0540*/  @P0 BRA `(.L_x_35) ;  /* 0x0000000000200947 */ /* 0x000fea0003800000 */
[----:B------:R-:W-:Y:S04]  /*0550*/  LDS R4, [R12] ;  /* 0x000000000c047984 */ /* 0x000fe80000000800 */
[----:B------:R-:W0:Y:S02]  /*0560*/  LDS R7, [R13+-0x4] ;  /* 0xfffffc000d077984 */ /* 0x000e240000000800 */
[----:B0-----:R-:W-:-:S13]  /*0570*/  ISETP.GT.AND P0, PT, R4, R7, PT ;  /* 0x000000070400720c */ /* 0x001fda0003f04270 */
[----:B------:R-:W-:Y:S05]  /*0580*/  @P0 BREAK.RELIABLE B0 ;  /* 0x0000000000000942 */ /* 0x000fea0003800100 */
[----:B------:R-:W-:Y:S05]  /*0590*/  @P0 BRA `(.L_x_35) ;  /* 0x00000000000c0947 */ /* 0x000fea0003800000 */
.L_x_34:
[----:B------:R-:W-:Y:S05]  /*05a0*/  BSYNC.RELIABLE B0 ;  /* 0x0000000000007941 */ /* 0x000fea0003800100 */
.L_x_33:
[----:B------:R-:W-:Y:S01]  /*05b0*/  VIADD R0, R10, 0x1 ;  /* 0x000000010a007836 */ /* 0x000fe20000000000 */
[----:B------:R-:W-:Y:S06]  /*05c0*/  BRA `(.L_x_36) ;  /* 0xfffffffc009c7947 */ /* 0x000fec000383ffff */
.L_x_35:
[----:B------:R-:W-:Y:S05]  /*05d0*/  BSYNC.RECONVERGENT B2 ;  /* 0x0000000000027941 */ /* 0x000fea0003800200 */
.L_x_32:
[----:B------:R-:W-:-:S04]  /*05e0*/  ISETP.NE.AND P0, PT, R10, RZ, PT ;  /* 0x000000ff0a00720c */ /* 0x000fc80003f05270 */
[----:B------:R-:W-:-:S13]  /*05f0*/  ISETP.EQ.OR P0, PT, R8, UR5, !P0 ;  /* 0x0000000508007c0c */ /* 0x000fda000c702670 */
[----:B------:R-:W-:Y:S05]  /*0600*/  @P0 BRA `(.L_x_37) ;  /* 0x0000000000180947 */ /* 0x000fea0003800000 */
[----:B------:R-:W-:Y:S04]  /*0610*/  LDS R4, [R12+-0x4] ;  /* 0xfffffc000c047984 */ /* 0x000fe80000000800 */
[----:B------:R-:W0:Y:S02]  /*0620*/  LDS R5, [R13] ;  /* 0x000000000d057984 */ /* 0x000e240000000800 */
[----:B0-----:R-:W-:-:S13]  /*0630*/  ISETP.GT.AND P0, PT, R4, R5, PT ;  /* 0x000000050400720c */ /* 0x001fda0003f04270 */
[----:B------:R-:W-:Y:S02]  /*0640*/  @P0 VIADD R5, R10, 0xffffffff ;  /* 0xffffffff0a050836 */ /* 0x000fe40000000000 */
[----:B------:R-:W-:Y:S01]  /*0650*/  @P0 VIADD R6, R8, 0x1 ;  /* 0x0000000108060836 */ /* 0x000fe20000000000 */
[----:B------:R-:W-:Y:S06]  /*0660*/  @P0 BRA `(.L_x_38) ;  /* 0xfffffffc00700947 */ /* 0x000fec000383ffff */
.L_x_37:
[----:B------:R-:W-:Y:S05]  /*0670*/  BSYNC.RECONVERGENT B1 ;  /* 0x0000000000017941 */ /* 0x000fea0003800200 */
.L_x_31:
[----:B------:R-:W-:Y:S05]  /*0680*/  WARPSYNC.ALL ;  /* 0x0000000000007948 */ /* 0x000fea0003800000 */
[----:B------:R-:W-:Y:S01]  /*0690*/  ISETP.GE.AND P0, PT, R10, UR5, PT ;  /* 0x000000050a007c0c */ /* 0x000fe2000bf06270 */
[----:B------:R-:W-:-:S12]  /*06a0*/  BSSY.RECONVERGENT B1, `(.L_x_39) ;  /* 0x000000b000017945 */ /* 0x000fd80003800200 */
[----:B------:R0:W1:Y:S01]  /*06b0*/  @P0 LDS R5, [R13] ;  /* 0x000000000d050984 */ /* 0x0000620000000800 */
[----:B------:R-:W-:Y:S05]  /*06c0*/  @P0 BRA `(.L_x_40) ;  /* 0x0000000000200947 */ /* 0x000fea0003800000 */
[----:B------:R-:W2:Y:S01]  /*06d0*/  LDS R12, [R12] ;  /* 0x000000000c0c7984 */ /* 0x000ea20000000800 */
[----:B------:R-:W-:-:S13]  /*06e0*/  ISETP.NE.AND P0, PT, R8, UR5, PT ;  /* 0x0000000508007c0c */ /* 0x000fda000bf05270 */
[----:B------:R-:W-:Y:S05]  /*06f0*/  @!P0 BRA `(.L_x_41) ;  /* 0x00000000000c8947 */ /* 0x000fea0003800000 */
[----:B-1----:R-:W2:Y:S02]  /*0700*/  LDS R5, [R13] ;  /* 0x000000000d057984 */ /* 0x002ea40000000800 */
[----:B--2---:R-:W-:-:S13]  /*0710*/  ISETP.GT.AND P0, PT, R12, R5, PT ;  /* 0x000000050c00720c */ /* 0x004fda0003f04270 */
[----:B------:R-:W-:Y:S05]  /*0720*/  @P0 BRA `(.L_x_40) ;  /* 0x0000000000080947 */ /* 0x000fea0003800000 */
.L_x_41:
[----:B--2---:R-:W-:Y:S01]  /*0730*/  STG.E desc[UR8][R2.64], R12 ;  /* 0x0000000c02007986 */ /* 0x004fe2000c101908 */
[----:B------:R-:W-:Y:S05]  /*0740*/  EXIT ;  /* 0x000000000000794d */ /* 0x000fea0003800000 */
.L_x_40:
[----:B------:R-:W-:Y:S05]  /*0750*/  BSYNC.RECONVERGENT B1 ;  /* 0x0000000000017941 */ /* 0x000fea0003800200 */
.L_x_39:
[----:B-1----:R-:W-:Y:S01]  /*0760*/  STG.E desc[UR8][R2.64], R5 ;  /* 0x0000000502007986 */ /* 0x002fe2000c101908 */
[----:B------:R-:W-:Y:S05]  /*0770*/  EXIT ;  /* 0x000000000000794d */ /* 0x000fea0003800000 */
.L_x_42:
        /* <DEDUP_REMOVED lines=16> */
.L_x_45:


//--------------------- .nv.shared._Z18merge_by_partitionPiS_S_iii --------------------------
	.section	.nv.shared._Z18merge_by_partitionPiS_S_iii,"aw",@nobits
	.sectionflags	@""
	.align	4
.nv.shared._Z18merge_by_partitionPiS_S_iii:
	.zero		9216


//--------------------- .nv.shared.reserved.0     --------------------------
	.section	.nv.shared.reserved.0,"aw",@nobits
	.weak		__nv_reservedSMEM_offset_0_alias
	.size		__nv_reservedSMEM_offset_0_alias, 0, 64
	.other		__nv_reservedSMEM_offset_0_alias,@"STO_CUDA_RESERVED_SHARED STV_DEFAULT"
__nv_reservedSMEM_offset_0_alias:
	.zero		0
	.zero		64


//--------------------- .nv.shared._Z5mergePiii   --------------------------
	.section	.nv.shared._Z5mergePiii,"aw",@nobits
	.sectionflags	@""
	.align	4
.nv.shared._Z5mergePiii:
	.zero		5120


//--------------------- .nv.constant0._Z18merge_by_partitionPiS_S_iii --------------------------
	.section	.nv.constant0._Z18merge_by_partitionPiS_S_iii,"a",@progbits
	.sectionflags	@""
	.align	4
.nv.constant0._Z18merge_by_partitionPiS_S_iii:
	.zero		932


//--------------------- .nv.constant0._Z9partitionPiS_S_iii --------------------------
	.section	.nv.constant0._Z9partitionPiS_S_iii,"a",@progbits
	.sectionflags	@""
	.align	4
.nv.constant0._Z9partitionPiS_S_iii:
	.zero		932


//--------------------- .nv.constant0._Z5mergePiii --------------------------
	.section	.nv.constant0._Z5mergePiii,"a",@progbits
	.sectionflags	@""
	.align	4
.nv.constant0._Z5mergePiii:
	.zero		912


//--------------------- SYMBOLS --------------------------

	.type		.nv.reservedSmem.offset0,@object
	.size		.nv.reservedSmem.offset0,0x4
	.type		.nv.reservedSmem.cap,@object
	.size		.nv.reservedSmem.cap,0x4
